	.target	sm_100a

	.elftype	@"ET_EXEC"


//--------------------- .note.nv.tkinfo           --------------------------
	.section	.note.nv.tkinfo,"",@"SHT_NOTE"
	.sectionflags	@"SHF_NOTE_NV_TKINFO"
	.tkinfo
        /*0018*/ 	.word	0x00000002
        /*0030*/ 	.string	""
        /*0030*/ 	.string	"ptxas"
        /*0030*/ 	.string	"Cuda compilation tools, release 13.0, V13.0.88"
        /*0030*/ 	.string	"Build cuda_13.0.r13.0/compiler.36424714_0"
        /*0030*/ 	.string	"-arch sm_100a -m 64 "



//--------------------- .note.nv.cuinfo           --------------------------
	.section	.note.nv.cuinfo,"",@"SHT_NOTE"
	.sectionflags	@"SHF_NOTE_NV_CUINFO"
        /*0018*/ 	.short	0x0002
        /*001a*/ 	.short	0x0064
        /*001c*/ 	.short	0x0082
	.zero		2


//--------------------- .nv.info                  --------------------------
	.section	.nv.info,"",@"SHT_CUDA_INFO"
	.align	4


	//----- nvinfo : EIATTR_REGCOUNT
	.align		4
        /*0000*/ 	.byte	0x04, 0x2f
        /*0002*/ 	.short	(.L_19 - .L_18)
	.align		4
.L_18:
        /*0004*/ 	.word	index@(_ZN7cutlass13device_kernelINS_4gemm6kernel13GemmUniversalIN4cute5tupleIJiiiiEEENS1_10collective13CollectiveMmaINS1_35MainloopSm100TmaUmmaWarpSpecializedILi17ELi2ELi4ENS5_IJNS4_1CILi2EEENSA_ILi1EEESC_EEEEENS5_IJNSA_ILi128EEENSA_ILi64EEESG_EEENS_10bfloat16_tENS5_IJlSC_lEEESI_SJ_NS4_8TiledMMAINS4_8MMA_AtomIJNS4_26SM100_MMA_F16BF16_2x1SM_SSISI_SI_fLi128ELi64ELNS4_4UMMA5MajorE0ELSO_0ELNSN_7ScaleInE0ELSP_0EEEEEENS4_6LayoutINS5_IJSC_SC_SC_EEENS5_IJNSA_ILi0EEESU_SU_EEEEENS5_IJNS4_10UnderscoreESX_SX_EEEEENS4_18SM100_TMA_2SM_LOADENS4_14ComposedLayoutINS4_7SwizzleILi3ELi4ELi3EEENS4_18smem_ptr_flag_bitsILi16EEENSS_INS5_IJNSA_ILi8EEESG_EEENS5_IJSG_SC_EEEEEEEvNS4_8identityES10_S1A_vS1B_EENS_8epilogue10collective18CollectiveEpilogueINS1D_23Sm100TmaWarpSpecializedILi3ELi2ELi16ELb1ELb0EEEJNS5_IJSG_SG_SG_EEENS5_IJNSS_ISG_SC_EENSS_INS5_IJNSA_ILi16EEESB_EEENS5_IJSC_NSA_ILi32EEEEEEEEEEESI_SJ_SI_SJ_NS1D_6fusion15FusionCallbacksIS1H_NS1Q_17LinCombPerRowBiasISI_fSI_SI_fLi8ELNS_15FloatRoundStyleE2EEES1I_S1P_JEEENS4_5SM1004TMEM4LOAD26SM100_TMEM_LOAD_32dp32b16xENS4_13SM90_TMA_LOADENS11_INS12_ILi1ELi4ELi3EEES15_NSS_INS5_IJS16_S1K_EEENS5_IJS1K_SC_EEEEEEENS4_39AutoVectorizingCopyWithAssumedAlignmentILi128EEENS4_14SM90_TMA_STOREES25_S27_S27_EEEvvEEEEvNT_6ParamsE)
        /*0008*/ 	.word	0x00000058


	//----- nvinfo : EIATTR_FRAME_SIZE
	.align		4
.L_19:
        /*000c*/ 	.byte	0x04, 0x11
        /*000e*/ 	.short	(.L_21 - .L_20)
	.align		4
.L_20:
        /*0010*/ 	.word	index@($__internal_2_$__cuda_sm10x_tcgen05_guardrail_trap_unallocated_columns_being_dealloced)
        /*0014*/ 	.word	0x00000000


	//----- nvinfo : EIATTR_FRAME_SIZE
	.align		4
.L_21:
        /*0018*/ 	.byte	0x04, 0x11
        /*001a*/ 	.short	(.L_23 - .L_22)
	.align		4
.L_22:
        /*001c*/ 	.word	index@($__internal_1_$__cuda_sm10x_tcgen05_guardrail_trap_phase_invalid_during_alloc)
        /*0020*/ 	.word	0x00000000


	//----- nvinfo : EIATTR_FRAME_SIZE
	.align		4
.L_23:
        /*0024*/ 	.byte	0x04, 0x11
        /*0026*/ 	.short	(.L_25 - .L_24)
	.align		4
.L_24:
        /*0028*/ 	.word	index@($__internal_0_$__cuda_sm10x_tcgen05_guardrail_trap_col_being_dealloced_not_returned_by_alloc)
        /*002c*/ 	.word	0x00000000


	//----- nvinfo : EIATTR_FRAME_SIZE
	.align		4
.L_25:
        /*0030*/ 	.byte	0x04, 0x11
        /*0032*/ 	.short	(.L_27 - .L_26)
	.align		4
.L_26:
        /*0034*/ 	.word	index@(_ZN7cutlass13device_kernelINS_4gemm6kernel13GemmUniversalIN4cute5tupleIJiiiiEEENS1_10collective13CollectiveMmaINS1_35MainloopSm100TmaUmmaWarpSpecializedILi17ELi2ELi4ENS5_IJNS4_1CILi2EEENSA_ILi1EEESC_EEEEENS5_IJNSA_ILi128EEENSA_ILi64EEESG_EEENS_10bfloat16_tENS5_IJlSC_lEEESI_SJ_NS4_8TiledMMAINS4_8MMA_AtomIJNS4_26SM100_MMA_F16BF16_2x1SM_SSISI_SI_fLi128ELi64ELNS4_4UMMA5MajorE0ELSO_0ELNSN_7ScaleInE0ELSP_0EEEEEENS4_6LayoutINS5_IJSC_SC_SC_EEENS5_IJNSA_ILi0EEESU_SU_EEEEENS5_IJNS4_10UnderscoreESX_SX_EEEEENS4_18SM100_TMA_2SM_LOADENS4_14ComposedLayoutINS4_7SwizzleILi3ELi4ELi3EEENS4_18smem_ptr_flag_bitsILi16EEENSS_INS5_IJNSA_ILi8EEESG_EEENS5_IJSG_SC_EEEEEEEvNS4_8identityES10_S1A_vS1B_EENS_8epilogue10collective18CollectiveEpilogueINS1D_23Sm100TmaWarpSpecializedILi3ELi2ELi16ELb1ELb0EEEJNS5_IJSG_SG_SG_EEENS5_IJNSS_ISG_SC_EENSS_INS5_IJNSA_ILi16EEESB_EEENS5_IJSC_NSA_ILi32EEEEEEEEEEESI_SJ_SI_SJ_NS1D_6fusion15FusionCallbacksIS1H_NS1Q_17LinCombPerRowBiasISI_fSI_SI_fLi8ELNS_15FloatRoundStyleE2EEES1I_S1P_JEEENS4_5SM1004TMEM4LOAD26SM100_TMEM_LOAD_32dp32b16xENS4_13SM90_TMA_LOADENS11_INS12_ILi1ELi4ELi3EEES15_NSS_INS5_IJS16_S1K_EEENS5_IJS1K_SC_EEEEEEENS4_39AutoVectorizingCopyWithAssumedAlignmentILi128EEENS4_14SM90_TMA_STOREES25_S27_S27_EEEvvEEEEvNT_6ParamsE)
        /*0038*/ 	.word	0x00000000


	//----- nvinfo : EIATTR_MIN_STACK_SIZE
	.align		4
.L_27:
        /*003c*/ 	.byte	0x04, 0x12
        /*003e*/ 	.short	(.L_29 - .L_28)
	.align		4
.L_28:
        /*0040*/ 	.word	index@(_ZN7cutlass13device_kernelINS_4gemm6kernel13GemmUniversalIN4cute5tupleIJiiiiEEENS1_10collective13CollectiveMmaINS1_35MainloopSm100TmaUmmaWarpSpecializedILi17ELi2ELi4ENS5_IJNS4_1CILi2EEENSA_ILi1EEESC_EEEEENS5_IJNSA_ILi128EEENSA_ILi64EEESG_EEENS_10bfloat16_tENS5_IJlSC_lEEESI_SJ_NS4_8TiledMMAINS4_8MMA_AtomIJNS4_26SM100_MMA_F16BF16_2x1SM_SSISI_SI_fLi128ELi64ELNS4_4UMMA5MajorE0ELSO_0ELNSN_7ScaleInE0ELSP_0EEEEEENS4_6LayoutINS5_IJSC_SC_SC_EEENS5_IJNSA_ILi0EEESU_SU_EEEEENS5_IJNS4_10UnderscoreESX_SX_EEEEENS4_18SM100_TMA_2SM_LOADENS4_14ComposedLayoutINS4_7SwizzleILi3ELi4ELi3EEENS4_18smem_ptr_flag_bitsILi16EEENSS_INS5_IJNSA_ILi8EEESG_EEENS5_IJSG_SC_EEEEEEEvNS4_8identityES10_S1A_vS1B_EENS_8epilogue10collective18CollectiveEpilogueINS1D_23Sm100TmaWarpSpecializedILi3ELi2ELi16ELb1ELb0EEEJNS5_IJSG_SG_SG_EEENS5_IJNSS_ISG_SC_EENSS_INS5_IJNSA_ILi16EEESB_EEENS5_IJSC_NSA_ILi32EEEEEEEEEEESI_SJ_SI_SJ_NS1D_6fusion15FusionCallbacksIS1H_NS1Q_17LinCombPerRowBiasISI_fSI_SI_fLi8ELNS_15FloatRoundStyleE2EEES1I_S1P_JEEENS4_5SM1004TMEM4LOAD26SM100_TMEM_LOAD_32dp32b16xENS4_13SM90_TMA_LOADENS11_INS12_ILi1ELi4ELi3EEES15_NSS_INS5_IJS16_S1K_EEENS5_IJS1K_SC_EEEEEEENS4_39AutoVectorizingCopyWithAssumedAlignmentILi128EEENS4_14SM90_TMA_STOREES25_S27_S27_EEEvvEEEEvNT_6ParamsE)
        /*0044*/ 	.word	0x00000000
.L_29:


//--------------------- .nv.compat                --------------------------
	.section	.nv.compat,"",@"SHT_CUDA_COMPAT_INFO"
	.align	4
        /*0000*/ 	.byte	0x02, 0x09, 0x01, 0x00, 0x02, 0x02, 0x02, 0x00, 0x02, 0x05, 0x05, 0x00, 0x03, 0x07, 0x01, 0x01
        /*0010*/ 	.byte	0x02, 0x03, 0x01, 0x00, 0x02, 0x06, 0x01, 0x00, 0x04, 0x0b, 0x08, 0x00, 0x09, 0x00, 0x00, 0x00
        /*0020*/ 	.byte	0x00, 0x00, 0x00, 0x00


//--------------------- .nv.info._ZN7cutlass13device_kernelINS_4gemm6kernel13GemmUniversalIN4cute5tupleIJiiiiEEENS1_10collective13CollectiveMmaINS1_35MainloopSm100TmaUmmaWarpSpecializedILi17ELi2ELi4ENS5_IJNS4_1CILi2EEENSA_ILi1EEESC_EEEEENS5_IJNSA_ILi128EEENSA_ILi64EEESG_EEENS_10bfloat16_tENS5_IJlSC_lEEESI_SJ_NS4_8TiledMMAINS4_8MMA_AtomIJNS4_26SM100_MMA_F16BF16_2x1SM_SSISI_SI_fLi128ELi64ELNS4_4UMMA5MajorE0ELSO_0ELNSN_7ScaleInE0ELSP_0EEEEEENS4_6LayoutINS5_IJSC_SC_SC_EEENS5_IJNSA_ILi0EEESU_SU_EEEEENS5_IJNS4_10UnderscoreESX_SX_EEEEENS4_18SM100_TMA_2SM_LOADENS4_14ComposedLayoutINS4_7SwizzleILi3ELi4ELi3EEENS4_18smem_ptr_flag_bitsILi16EEENSS_INS5_IJNSA_ILi8EEESG_EEENS5_IJSG_SC_EEEEEEEvNS4_8identityES10_S1A_vS1B_EENS_8epilogue10collective18CollectiveEpilogueINS1D_23Sm100TmaWarpSpecializedILi3ELi2ELi16ELb1ELb0EEEJNS5_IJSG_SG_SG_EEENS5_IJNSS_ISG_SC_EENSS_INS5_IJNSA_ILi16EEESB_EEENS5_IJSC_NSA_ILi32EEEEEEEEEEESI_SJ_SI_SJ_NS1D_6fusion15FusionCallbacksIS1H_NS1Q_17LinCombPerRowBiasISI_fSI_SI_fLi8ELNS_15FloatRoundStyleE2EEES1I_S1P_JEEENS4_5SM1004TMEM4LOAD26SM100_TMEM_LOAD_32dp32b16xENS4_13SM90_TMA_LOADENS11_INS12_ILi1ELi4ELi3EEES15_NSS_INS5_IJS16_S1K_EEENS5_IJS1K_SC_EEEEEEENS4_39AutoVectorizingCopyWithAssumedAlignmentILi128EEENS4_14SM90_TMA_STOREES25_S27_S27_EEEvvEEEEvNT_6ParamsE --------------------------
	.section	.nv.info._ZN7cutlass13device_kernelINS_4gemm6kernel13GemmUniversalIN4cute5tupleIJiiiiEEENS1_10collective13CollectiveMmaINS1_35MainloopSm100TmaUmmaWarpSpecializedILi17ELi2ELi4ENS5_IJNS4_1CILi2EEENSA_ILi1EEESC_EEEEENS5_IJNSA_ILi128EEENSA_ILi64EEESG_EEENS_10bfloat16_tENS5_IJlSC_lEEESI_SJ_NS4_8TiledMMAINS4_8MMA_AtomIJNS4_26SM100_MMA_F16BF16_2x1SM_SSISI_SI_fLi128ELi64ELNS4_4UMMA5MajorE0ELSO_0ELNSN_7ScaleInE0ELSP_0EEEEEENS4_6LayoutINS5_IJSC_SC_SC_EEENS5_IJNSA_ILi0EEESU_SU_EEEEENS5_IJNS4_10UnderscoreESX_SX_EEEEENS4_18SM100_TMA_2SM_LOADENS4_14ComposedLayoutINS4_7SwizzleILi3ELi4ELi3EEENS4_18smem_ptr_flag_bitsILi16EEENSS_INS5_IJNSA_ILi8EEESG_EEENS5_IJSG_SC_EEEEEEEvNS4_8identityES10_S1A_vS1B_EENS_8epilogue10collective18CollectiveEpilogueINS1D_23Sm100TmaWarpSpecializedILi3ELi2ELi16ELb1ELb0EEEJNS5_IJSG_SG_SG_EEENS5_IJNSS_ISG_SC_EENSS_INS5_IJNSA_ILi16EEESB_EEENS5_IJSC_NSA_ILi32EEEEEEEEEEESI_SJ_SI_SJ_NS1D_6fusion15FusionCallbacksIS1H_NS1Q_17LinCombPerRowBiasISI_fSI_SI_fLi8ELNS_15FloatRoundStyleE2EEES1I_S1P_JEEENS4_5SM1004TMEM4LOAD26SM100_TMEM_LOAD_32dp32b16xENS4_13SM90_TMA_LOADENS11_INS12_ILi1ELi4ELi3EEES15_NSS_INS5_IJS16_S1K_EEENS5_IJS1K_SC_EEEEEEENS4_39AutoVectorizingCopyWithAssumedAlignmentILi128EEENS4_14SM90_TMA_STOREES25_S27_S27_EEEvvEEEEvNT_6ParamsE,"",@"SHT_CUDA_INFO"
	.sectionflags	@""
	.align	4


	//----- nvinfo : EIATTR_CUDA_API_VERSION
	.align		4
        /*0000*/ 	.byte	0x04, 0x37
        /*0002*/ 	.short	(.L_31 - .L_30)
.L_30:
        /*0004*/ 	.word	0x00000082


	//----- nvinfo : EIATTR_KPARAM_INFO
	.align		4
.L_31:
        /*0008*/ 	.byte	0x04, 0x17
        /*000a*/ 	.short	(.L_33 - .L_32)
.L_32:
        /*000c*/ 	.word	0x00000000
        /*0010*/ 	.short	0x0000
        /*0012*/ 	.short	0x0000
        /*0014*/ 	.byte	0x00, 0xf0, 0x01, 0x20


	//----- nvinfo : EIATTR_AT_ENTRY_FRAGMENTS
	.align		4
.L_33:
        /*0018*/ 	.byte	0x04, 0x4f
        /*001a*/ 	.short	(.L_35 - .L_34)


	//   ....[0]....
.L_34:
        /*001c*/ 	.word	0x00000007


	//----- nvinfo : EIATTR_RESERVED_SMEM_USED
	.align		4
.L_35:
        /*0020*/ 	.byte	0x01, 0x41
	.zero		2


	//----- nvinfo : EIATTR_SPARSE_MMA_MASK
	.align		4
        /*0024*/ 	.byte	0x03, 0x50
        /*0026*/ 	.short	0x0000


	//----- nvinfo : EIATTR_TCGEN05_2CTA_USED
	.align		4
        /*0028*/ 	.byte	0x01, 0x52
	.zero		2


	//----- nvinfo : EIATTR_MAXREG_COUNT
	.align		4
        /*002c*/ 	.byte	0x03, 0x1b
        /*002e*/ 	.short	0x00ff


	//----- nvinfo : EIATTR_NUM_BARRIERS
	.align		4
        /*0030*/ 	.byte	0x02, 0x4c
        /*0032*/ 	.byte	0x07
	.zero		1


	//----- nvinfo : EIATTR_EXTERNS
	.align		4
        /*0034*/ 	.byte	0x04, 0x0f
        /*0036*/ 	.short	(.L_37 - .L_36)


	//   ....[0]....
	.align		4
.L_36:
        /*0038*/ 	.word	index@(__assertfail)


	//----- nvinfo : EIATTR_MERCURY_ISA_VERSION
	.align		4
.L_37:
        /*003c*/ 	.byte	0x03, 0x5f
        /*003e*/ 	.short	0x0101


	//----- nvinfo : EIATTR_INT_WARP_WIDE_INSTR_OFFSETS
	.align		4
        /*0040*/ 	.byte	0x04, 0x31
        /*0042*/ 	.short	(.L_39 - .L_38)


	//   ....[0]....
.L_38:
        /*0044*/ 	.word	0x00000eb0


	//   ....[1]....
        /*0048*/ 	.word	0x00000f50


	//   ....[2]....
        /*004c*/ 	.word	0x000022c0


	//   ....[3]....
        /*0050*/ 	.word	0x000048d0


	//   ....[4]....
        /*0054*/ 	.word	0x00004900


	//   ....[5]....
        /*0058*/ 	.word	0x00004950


	//   ....[6]....
        /*005c*/ 	.word	0x00005230


	//   ....[7]....
        /*0060*/ 	.word	0x000052a0


	//   ....[8]....
        /*0064*/ 	.word	0x000053a0


	//   ....[9]....
        /*0068*/ 	.word	0x00005580


	//   ....[10]....
        /*006c*/ 	.word	0x00005630


	//   ....[11]....
        /*0070*/ 	.word	0x00005750


	//   ....[12]....
        /*0074*/ 	.word	0x00006800


	//----- nvinfo : EIATTR_COOP_GROUP_MASK_REGIDS
	.align		4
.L_39:
        /*0078*/ 	.byte	0x04, 0x29
        /*007a*/ 	.short	(.L_41 - .L_40)


	//   ....[0]....
.L_40:
        /*007c*/ 	.word	0xffffffff


	//   ....[1]....
        /*0080*/ 	.word	0xffffffff


	//   ....[2]....
        /*0084*/ 	.word	0xffffffff


	//   ....[3]....
        /*0088*/ 	.word	0xffffffff


	//   ....[4]....
        /*008c*/ 	.word	0xffffffff


	//   ....[5]....
        /*0090*/ 	.word	0xffffffff


	//   ....[6]....
        /*0094*/ 	.word	0xffffffff


	//   ....[7]....
        /*0098*/ 	.word	0xffffffff


	//   ....[8]....
        /*009c*/ 	.word	0xffffffff


	//   ....[9]....
        /*00a0*/ 	.word	0xffffffff


	//   ....[10]....
        /*00a4*/ 	.word	0xffffffff


	//   ....[11]....
        /*00a8*/ 	.word	0xffffffff


	//   ....[12]....
        /*00ac*/ 	.word	0xffffffff


	//   ....[13]....
        /*00b0*/ 	.word	0xffffffff


	//----- nvinfo : EIATTR_COOP_GROUP_INSTR_OFFSETS
	.align		4
.L_41:
        /*00b4*/ 	.byte	0x04, 0x28
        /*00b6*/ 	.short	(.L_43 - .L_42)


	//   ....[0]....
.L_42:
        /*00b8*/ 	.word	0x000000c0


	//   ....[1]....
        /*00bc*/ 	.word	0x000004f0


	//   ....[2]....
        /*00c0*/ 	.word	0x00000840


	//   ....[3]....
        /*00c4*/ 	.word	0x000009b0


	//   ....[4]....
        /*00c8*/ 	.word	0x00000aa0


	//   ....[5]....
        /*00cc*/ 	.word	0x00000c00


	//   ....[6]....
        /*00d0*/ 	.word	0x00000d90


	//   ....[7]....
        /*00d4*/ 	.word	0x00000fd0


	//   ....[8]....
        /*00d8*/ 	.word	0x000021a0


	//   ....[9]....
        /*00dc*/ 	.word	0x000036c0


	//   ....[10]....
        /*00e0*/ 	.word	0x00003b90


	//   ....[11]....
        /*00e4*/ 	.word	0x00003bc0


	//   ....[12]....
        /*00e8*/ 	.word	0x000047e0


	//   ....[13]....
        /*00ec*/ 	.word	0x000049f0


	//----- nvinfo : EIATTR_VRC_CTA_INIT_COUNT
	.align		4
.L_43:
        /*00f0*/ 	.byte	0x02, 0x4a
        /*00f2*/ 	.byte	0x80
	.zero		1


	//----- nvinfo : EIATTR_SYSCALL_OFFSETS
	.align		4
        /*00f4*/ 	.byte	0x04, 0x46
        /*00f6*/ 	.short	(.L_45 - .L_44)


	//   ....[0]....
.L_44:
        /*00f8*/ 	.word	0x00006360


	//   ....[1]....
        /*00fc*/ 	.word	0x00006450


	//   ....[2]....
        /*0100*/ 	.word	0x00006d60


	//   ....[3]....
        /*0104*/ 	.word	0x000076e0


	//----- nvinfo : EIATTR_MBARRIER_INSTR_OFFSETS
	.align		4
.L_45:
        /*0108*/ 	.byte	0x04, 0x39
        /*010a*/ 	.short	(.L_47 - .L_46)


	//   ....[0]....
.L_46:
        /*010c*/ 	.word	0x00000600
        /*0110*/ 	.word	0x000000ff
        /*0114*/ 	.word	0x00000000
        /*0118*/ 	.short	0x0100
        /*011a*/ 	.byte	0x08
	.zero		1


	//   ....[1]....
        /*011c*/ 	.word	0x00000610
        /*0120*/ 	.word	0x000000ff
        /*0124*/ 	.word	0x00000088
        /*0128*/ 	.short	0x0100
        /*012a*/ 	.byte	0x08
	.zero		1


	//   ....[2]....
        /*012c*/ 	.word	0x00000620
        /*0130*/ 	.word	0x000000ff
        /*0134*/ 	.word	0x00000008
        /*0138*/ 	.short	0x0100
        /*013a*/ 	.byte	0x08
	.zero		1


	//   ....[3]....
        /*013c*/ 	.word	0x00000630
        /*0140*/ 	.word	0x000000ff
        /*0144*/ 	.word	0x00000090
        /*0148*/ 	.short	0x0100
        /*014a*/ 	.byte	0x08
	.zero		1


	//   ....[4]....
        /*014c*/ 	.word	0x00000640
        /*0150*/ 	.word	0x000000ff
        /*0154*/ 	.word	0x00000010
        /*0158*/ 	.short	0x0100
        /*015a*/ 	.byte	0x08
	.zero		1


	//   ....[5]....
        /*015c*/ 	.word	0x00000650
        /*0160*/ 	.word	0x000000ff
        /*0164*/ 	.word	0x00000098
        /*0168*/ 	.short	0x0100
        /*016a*/ 	.byte	0x08
	.zero		1


	//   ....[6]....
        /*016c*/ 	.word	0x00000660
        /*0170*/ 	.word	0x000000ff
        /*0174*/ 	.word	0x00000018
        /*0178*/ 	.short	0x0100
        /*017a*/ 	.byte	0x08
	.zero		1


	//   ....[7]....
        /*017c*/ 	.word	0x00000670
        /*0180*/ 	.word	0x000000ff
        /*0184*/ 	.word	0x000000a0
        /*0188*/ 	.short	0x0100
        /*018a*/ 	.byte	0x08
	.zero		1


	//   ....[8]....
        /*018c*/ 	.word	0x00000680
        /*0190*/ 	.word	0x000000ff
        /*0194*/ 	.word	0x00000020
        /*0198*/ 	.short	0x0100
        /*019a*/ 	.byte	0x08
	.zero		1


	//   ....[9]....
        /*019c*/ 	.word	0x00000690
        /*01a0*/ 	.word	0x000000ff
        /*01a4*/ 	.word	0x000000a8
        /*01a8*/ 	.short	0x0100
        /*01aa*/ 	.byte	0x08
	.zero		1


	//   ....[10]....
        /*01ac*/ 	.word	0x000006a0
        /*01b0*/ 	.word	0x000000ff
        /*01b4*/ 	.word	0x00000028
        /*01b8*/ 	.short	0x0100
        /*01ba*/ 	.byte	0x08
	.zero		1


	//   ....[11]....
        /*01bc*/ 	.word	0x000006b0
        /*01c0*/ 	.word	0x000000ff
        /*01c4*/ 	.word	0x000000b0
        /*01c8*/ 	.short	0x0100
        /*01ca*/ 	.byte	0x08
	.zero		1


	//   ....[12]....
        /*01cc*/ 	.word	0x000006c0
        /*01d0*/ 	.word	0x000000ff
        /*01d4*/ 	.word	0x00000030
        /*01d8*/ 	.short	0x0100
        /*01da*/ 	.byte	0x08
	.zero		1


	//   ....[13]....
        /*01dc*/ 	.word	0x000006d0
        /*01e0*/ 	.word	0x000000ff
        /*01e4*/ 	.word	0x000000b8
        /*01e8*/ 	.short	0x0100
        /*01ea*/ 	.byte	0x08
	.zero		1


	//   ....[14]....
        /*01ec*/ 	.word	0x000006e0
        /*01f0*/ 	.word	0x000000ff
        /*01f4*/ 	.word	0x00000038
        /*01f8*/ 	.short	0x0100
        /*01fa*/ 	.byte	0x08
	.zero		1


	//   ....[15]....
        /*01fc*/ 	.word	0x000006f0
        /*0200*/ 	.word	0x000000ff
        /*0204*/ 	.word	0x000000c0
        /*0208*/ 	.short	0x0100
        /*020a*/ 	.byte	0x08
	.zero		1


	//   ....[16]....
        /*020c*/ 	.word	0x00000700
        /*0210*/ 	.word	0x000000ff
        /*0214*/ 	.word	0x00000040
        /*0218*/ 	.short	0x0100
        /*021a*/ 	.byte	0x08
	.zero		1


	//   ....[17]....
        /*021c*/ 	.word	0x00000710
        /*0220*/ 	.word	0x000000ff
        /*0224*/ 	.word	0x000000c8
        /*0228*/ 	.short	0x0100
        /*022a*/ 	.byte	0x08
	.zero		1


	//   ....[18]....
        /*022c*/ 	.word	0x00000720
        /*0230*/ 	.word	0x000000ff
        /*0234*/ 	.word	0x00000048
        /*0238*/ 	.short	0x0100
        /*023a*/ 	.byte	0x08
	.zero		1


	//   ....[19]....
        /*023c*/ 	.word	0x00000730
        /*0240*/ 	.word	0x000000ff
        /*0244*/ 	.word	0x000000d0
        /*0248*/ 	.short	0x0100
        /*024a*/ 	.byte	0x08
	.zero		1


	//   ....[20]....
        /*024c*/ 	.word	0x00000740
        /*0250*/ 	.word	0x000000ff
        /*0254*/ 	.word	0x00000050
        /*0258*/ 	.short	0x0100
        /*025a*/ 	.byte	0x08
	.zero		1


	//   ....[21]....
        /*025c*/ 	.word	0x00000750
        /*0260*/ 	.word	0x000000ff
        /*0264*/ 	.word	0x000000d8
        /*0268*/ 	.short	0x0100
        /*026a*/ 	.byte	0x08
	.zero		1


	//   ....[22]....
        /*026c*/ 	.word	0x00000760
        /*0270*/ 	.word	0x000000ff
        /*0274*/ 	.word	0x00000058
        /*0278*/ 	.short	0x0100
        /*027a*/ 	.byte	0x08
	.zero		1


	//   ....[23]....
        /*027c*/ 	.word	0x00000770
        /*0280*/ 	.word	0x000000ff
        /*0284*/ 	.word	0x000000e0
        /*0288*/ 	.short	0x0100
        /*028a*/ 	.byte	0x08
	.zero		1


	//   ....[24]....
        /*028c*/ 	.word	0x00000780
        /*0290*/ 	.word	0x000000ff
        /*0294*/ 	.word	0x00000060
        /*0298*/ 	.short	0x0100
        /*029a*/ 	.byte	0x08
	.zero		1


	//   ....[25]....
        /*029c*/ 	.word	0x00000790
        /*02a0*/ 	.word	0x000000ff
        /*02a4*/ 	.word	0x000000e8
        /*02a8*/ 	.short	0x0100
        /*02aa*/ 	.byte	0x08
	.zero		1


	//   ....[26]....
        /*02ac*/ 	.word	0x000007a0
        /*02b0*/ 	.word	0x000000ff
        /*02b4*/ 	.word	0x00000068
        /*02b8*/ 	.short	0x0100
        /*02ba*/ 	.byte	0x08
	.zero		1


	//   ....[27]....
        /*02bc*/ 	.word	0x000007b0
        /*02c0*/ 	.word	0x000000ff
        /*02c4*/ 	.word	0x000000f0
        /*02c8*/ 	.short	0x0100
        /*02ca*/ 	.byte	0x08
	.zero		1


	//   ....[28]....
        /*02cc*/ 	.word	0x000007c0
        /*02d0*/ 	.word	0x000000ff
        /*02d4*/ 	.word	0x00000070
        /*02d8*/ 	.short	0x0100
        /*02da*/ 	.byte	0x08
	.zero		1


	//   ....[29]....
        /*02dc*/ 	.word	0x000007d0
        /*02e0*/ 	.word	0x000000ff
        /*02e4*/ 	.word	0x000000f8
        /*02e8*/ 	.short	0x0100
        /*02ea*/ 	.byte	0x08
	.zero		1


	//   ....[30]....
        /*02ec*/ 	.word	0x000007e0
        /*02f0*/ 	.word	0x000000ff
        /*02f4*/ 	.word	0x00000078
        /*02f8*/ 	.short	0x0100
        /*02fa*/ 	.byte	0x08
	.zero		1


	//   ....[31]....
        /*02fc*/ 	.word	0x000007f0
        /*0300*/ 	.word	0x000000ff
        /*0304*/ 	.word	0x00000100
        /*0308*/ 	.short	0x0100
        /*030a*/ 	.byte	0x08
	.zero		1


	//   ....[32]....
        /*030c*/ 	.word	0x00000800
        /*0310*/ 	.word	0x000000ff
        /*0314*/ 	.word	0x00000080
        /*0318*/ 	.short	0x0100
        /*031a*/ 	.byte	0x08
	.zero		1


	//   ....[33]....
        /*031c*/ 	.word	0x00000810
        /*0320*/ 	.word	0x000000ff
        /*0324*/ 	.word	0x00000108
        /*0328*/ 	.short	0x0100
        /*032a*/ 	.byte	0x08
	.zero		1


	//   ....[34]....
        /*032c*/ 	.word	0x00000940
        /*0330*/ 	.word	0x000000ff
        /*0334*/ 	.word	0x00000110
        /*0338*/ 	.short	0x0100
        /*033a*/ 	.byte	0x09
	.zero		1


	//   ....[35]....
        /*033c*/ 	.word	0x00000950
        /*0340*/ 	.word	0x000000ff
        /*0344*/ 	.word	0x00000128
        /*0348*/ 	.short	0x0100
        /*034a*/ 	.byte	0x09
	.zero		1


	//   ....[36]....
        /*034c*/ 	.word	0x00000960
        /*0350*/ 	.word	0x000000ff
        /*0354*/ 	.word	0x00000118
        /*0358*/ 	.short	0x0100
        /*035a*/ 	.byte	0x09
	.zero		1


	//   ....[37]....
        /*035c*/ 	.word	0x00000970
        /*0360*/ 	.word	0x000000ff
        /*0364*/ 	.word	0x00000130
        /*0368*/ 	.short	0x0100
        /*036a*/ 	.byte	0x09
	.zero		1


	//   ....[38]....
        /*036c*/ 	.word	0x00000980
        /*0370*/ 	.word	0x000000ff
        /*0374*/ 	.word	0x00000120
        /*0378*/ 	.short	0x0100
        /*037a*/ 	.byte	0x09
	.zero		1


	//   ....[39]....
        /*037c*/ 	.word	0x00000990
        /*0380*/ 	.word	0x000000ff
        /*0384*/ 	.word	0x00000138
        /*0388*/ 	.short	0x0100
        /*038a*/ 	.byte	0x09
	.zero		1


	//   ....[40]....
        /*038c*/ 	.word	0x00000a70
        /*0390*/ 	.word	0x000000ff
        /*0394*/ 	.word	0x00000140
        /*0398*/ 	.short	0x0100
        /*039a*/ 	.byte	0x08
	.zero		1


	//   ....[41]....
        /*039c*/ 	.word	0x00000a80
        /*03a0*/ 	.word	0x000000ff
        /*03a4*/ 	.word	0x00000148
        /*03a8*/ 	.short	0x0100
        /*03aa*/ 	.byte	0x08
	.zero		1


	//   ....[42]....
        /*03ac*/ 	.word	0x00000bb0
        /*03b0*/ 	.word	0x000000ff
        /*03b4*/ 	.word	0x00000150
        /*03b8*/ 	.short	0x0100
        /*03ba*/ 	.byte	0x08
	.zero		1


	//   ....[43]....
        /*03bc*/ 	.word	0x00000bc0
        /*03c0*/ 	.word	0x000000ff
        /*03c4*/ 	.word	0x00000160
        /*03c8*/ 	.short	0x0100
        /*03ca*/ 	.byte	0x08
	.zero		1


	//   ....[44]....
        /*03cc*/ 	.word	0x00000bd0
        /*03d0*/ 	.word	0x000000ff
        /*03d4*/ 	.word	0x00000158
        /*03d8*/ 	.short	0x0100
        /*03da*/ 	.byte	0x08
	.zero		1


	//   ....[45]....
        /*03dc*/ 	.word	0x00000be0
        /*03e0*/ 	.word	0x000000ff
        /*03e4*/ 	.word	0x00000168
        /*03e8*/ 	.short	0x0100
        /*03ea*/ 	.byte	0x08
	.zero		1


	//   ....[46]....
        /*03ec*/ 	.word	0x00000d00
        /*03f0*/ 	.word	0x000000ff
        /*03f4*/ 	.word	0x00000170
        /*03f8*/ 	.short	0x0100
        /*03fa*/ 	.byte	0x09
	.zero		1


	//   ....[47]....
        /*03fc*/ 	.word	0x00000d10
        /*0400*/ 	.word	0x000000ff
        /*0404*/ 	.word	0x00000190
        /*0408*/ 	.short	0x0100
        /*040a*/ 	.byte	0x09
	.zero		1


	//   ....[48]....
        /*040c*/ 	.word	0x00000d20
        /*0410*/ 	.word	0x000000ff
        /*0414*/ 	.word	0x00000178
        /*0418*/ 	.short	0x0100
        /*041a*/ 	.byte	0x09
	.zero		1


	//   ....[49]....
        /*041c*/ 	.word	0x00000d30
        /*0420*/ 	.word	0x000000ff
        /*0424*/ 	.word	0x00000198
        /*0428*/ 	.short	0x0100
        /*042a*/ 	.byte	0x09
	.zero		1


	//   ....[50]....
        /*042c*/ 	.word	0x00000d40
        /*0430*/ 	.word	0x000000ff
        /*0434*/ 	.word	0x00000180
        /*0438*/ 	.short	0x0100
        /*043a*/ 	.byte	0x09
	.zero		1


	//   ....[51]....
        /*043c*/ 	.word	0x00000d50
        /*0440*/ 	.word	0x000000ff
        /*0444*/ 	.word	0x000001a0
        /*0448*/ 	.short	0x0100
        /*044a*/ 	.byte	0x09
	.zero		1


	//   ....[52]....
        /*044c*/ 	.word	0x00000d60
        /*0450*/ 	.word	0x000000ff
        /*0454*/ 	.word	0x00000188
        /*0458*/ 	.short	0x0100
        /*045a*/ 	.byte	0x09
	.zero		1


	//   ....[53]....
        /*045c*/ 	.word	0x00000d70
        /*0460*/ 	.word	0x000000ff
        /*0464*/ 	.word	0x000001a8
        /*0468*/ 	.short	0x0100
        /*046a*/ 	.byte	0x09
	.zero		1


	//   ....[54]....
        /*046c*/ 	.word	0x00000e60
        /*0470*/ 	.word	0x000000ff
        /*0474*/ 	.word	0x000001b0
        /*0478*/ 	.short	0x0100
        /*047a*/ 	.byte	0x08
	.zero		1


	//   ....[55]....
        /*047c*/ 	.word	0x00000e70
        /*0480*/ 	.word	0x000000ff
        /*0484*/ 	.word	0x000001c0
        /*0488*/ 	.short	0x0100
        /*048a*/ 	.byte	0x08
	.zero		1


	//   ....[56]....
        /*048c*/ 	.word	0x00000e80
        /*0490*/ 	.word	0x000000ff
        /*0494*/ 	.word	0x000001b8
        /*0498*/ 	.short	0x0100
        /*049a*/ 	.byte	0x08
	.zero		1


	//   ....[57]....
        /*049c*/ 	.word	0x00000e90
        /*04a0*/ 	.word	0x000000ff
        /*04a4*/ 	.word	0x000001c8
        /*04a8*/ 	.short	0x0100
        /*04aa*/ 	.byte	0x08
	.zero		1


	//   ....[58]....
        /*04ac*/ 	.word	0x00000f80
        /*04b0*/ 	.word	0x000000ff
        /*04b4*/ 	.word	0x000001d0
        /*04b8*/ 	.short	0x0100
        /*04ba*/ 	.byte	0x06
	.zero		1


	//   ....[59]....
        /*04bc*/ 	.word	0x000019a0
        /*04c0*/ 	.word	0x00000002
        /*04c4*/ 	.word	0x000001c0
        /*04c8*/ 	.short	0x010a
        /*04ca*/ 	.byte	0xff
	.zero		1


	//   ....[60]....
        /*04cc*/ 	.word	0x000019d0
        /*04d0*/ 	.word	0x00000002
        /*04d4*/ 	.word	0x000001b0
        /*04d8*/ 	.short	0x0101
        /*04da*/ 	.byte	0xff
	.zero		1


	//   ....[61]....
        /*04dc*/ 	.word	0x00001aa0
        /*04e0*/ 	.word	0x000000ff
        /*04e4*/ 	.word	0x00000088
        /*04e8*/ 	.short	0x010a
        /*04ea*/ 	.byte	0x08
	.zero		1


	//   ....[62]....
        /*04ec*/ 	.word	0x00001ba0
        /*04f0*/ 	.word	0x000000ff
        /*04f4*/ 	.word	0x00000088
        /*04f8*/ 	.short	0x010a
        /*04fa*/ 	.byte	0x21
	.zero		1


	//   ....[63]....
        /*04fc*/ 	.word	0x00001d50
        /*0500*/ 	.word	0x000000ff
        /*0504*/ 	.word	0x00000088
        /*0508*/ 	.short	0x010a
        /*050a*/ 	.byte	0x08
	.zero		1


	//   ....[64]....
        /*050c*/ 	.word	0x00001e50
        /*0510*/ 	.word	0x000000ff
        /*0514*/ 	.word	0x00000148
        /*0518*/ 	.short	0x0101
        /*051a*/ 	.byte	0x04
	.zero		1


	//   ....[65]....
        /*051c*/ 	.word	0x00001e70
        /*0520*/ 	.word	0x000000ff
        /*0524*/ 	.word	0x00000088
        /*0528*/ 	.short	0x010a
        /*052a*/ 	.byte	0x08
	.zero		1


	//   ....[66]....
        /*052c*/ 	.word	0x00001ef0
        /*0530*/ 	.word	0x000000ff
        /*0534*/ 	.word	0x00000088
        /*0538*/ 	.short	0x010a
        /*053a*/ 	.byte	0x11
	.zero		1


	//   ....[67]....
        /*053c*/ 	.word	0x00002080
        /*0540*/ 	.word	0x000000ff
        /*0544*/ 	.word	0x00000088
        /*0548*/ 	.short	0x010a
        /*054a*/ 	.byte	0x08
	.zero		1


	//   ....[68]....
        /*054c*/ 	.word	0x000021d0
        /*0550*/ 	.word	0x00000002
        /*0554*/ 	.word	0x00000150
        /*0558*/ 	.short	0x010a
        /*055a*/ 	.byte	0xff
	.zero		1


	//   ....[69]....
        /*055c*/ 	.word	0x00002290
        /*0560*/ 	.word	0x00000002
        /*0564*/ 	.word	0x00000000
        /*0568*/ 	.short	0x0101
        /*056a*/ 	.byte	0xff
	.zero		1


	//   ....[70]....
        /*056c*/ 	.word	0x000027f0
        /*0570*/ 	.word	0x000000ff
        /*0574*/ 	.word	0x00000000
        /*0578*/ 	.short	0x010a
        /*057a*/ 	.byte	0x05
	.zero		1


	//   ....[71]....
        /*057c*/ 	.word	0x00002880
        /*0580*/ 	.word	0x000000ff
        /*0584*/ 	.word	0x00000000
        /*0588*/ 	.short	0x010a
        /*058a*/ 	.byte	0x05
	.zero		1


	//   ....[72]....
        /*058c*/ 	.word	0x00002910
        /*0590*/ 	.word	0x000000ff
        /*0594*/ 	.word	0x00000000
        /*0598*/ 	.short	0x010a
        /*059a*/ 	.byte	0x05
	.zero		1


	//   ....[73]....
        /*059c*/ 	.word	0x000029a0
        /*05a0*/ 	.word	0x000000ff
        /*05a4*/ 	.word	0x00000000
        /*05a8*/ 	.short	0x010a
        /*05aa*/ 	.byte	0x05
	.zero		1


	//   ....[74]....
        /*05ac*/ 	.word	0x00002a30
        /*05b0*/ 	.word	0x000000ff
        /*05b4*/ 	.word	0x00000000
        /*05b8*/ 	.short	0x010a
        /*05ba*/ 	.byte	0x05
	.zero		1


	//   ....[75]....
        /*05bc*/ 	.word	0x00002ac0
        /*05c0*/ 	.word	0x000000ff
        /*05c4*/ 	.word	0x00000000
        /*05c8*/ 	.short	0x010a
        /*05ca*/ 	.byte	0x05
	.zero		1


	//   ....[76]....
        /*05cc*/ 	.word	0x00002b50
        /*05d0*/ 	.word	0x000000ff
        /*05d4*/ 	.word	0x00000000
        /*05d8*/ 	.short	0x010a
        /*05da*/ 	.byte	0x05
	.zero		1


	//   ....[77]....
        /*05dc*/ 	.word	0x00002be0
        /*05e0*/ 	.word	0x000000ff
        /*05e4*/ 	.word	0x00000000
        /*05e8*/ 	.short	0x010a
        /*05ea*/ 	.byte	0x05
	.zero		1


	//   ....[78]....
        /*05ec*/ 	.word	0x00002c70
        /*05f0*/ 	.word	0x000000ff
        /*05f4*/ 	.word	0x00000000
        /*05f8*/ 	.short	0x010a
        /*05fa*/ 	.byte	0x05
	.zero		1


	//   ....[79]....
        /*05fc*/ 	.word	0x00002d00
        /*0600*/ 	.word	0x000000ff
        /*0604*/ 	.word	0x00000000
        /*0608*/ 	.short	0x010a
        /*060a*/ 	.byte	0x05
	.zero		1


	//   ....[80]....
        /*060c*/ 	.word	0x00002d90
        /*0610*/ 	.word	0x000000ff
        /*0614*/ 	.word	0x00000000
        /*0618*/ 	.short	0x010a
        /*061a*/ 	.byte	0x05
	.zero		1


	//   ....[81]....
        /*061c*/ 	.word	0x00002e20
        /*0620*/ 	.word	0x000000ff
        /*0624*/ 	.word	0x00000000
        /*0628*/ 	.short	0x010a
        /*062a*/ 	.byte	0x05
	.zero		1


	//   ....[82]....
        /*062c*/ 	.word	0x00002eb0
        /*0630*/ 	.word	0x000000ff
        /*0634*/ 	.word	0x00000000
        /*0638*/ 	.short	0x010a
        /*063a*/ 	.byte	0x05
	.zero		1


	//   ....[83]....
        /*063c*/ 	.word	0x00002f40
        /*0640*/ 	.word	0x000000ff
        /*0644*/ 	.word	0x00000000
        /*0648*/ 	.short	0x010a
        /*064a*/ 	.byte	0x05
	.zero		1


	//   ....[84]....
        /*064c*/ 	.word	0x00002fd0
        /*0650*/ 	.word	0x000000ff
        /*0654*/ 	.word	0x00000000
        /*0658*/ 	.short	0x010a
        /*065a*/ 	.byte	0x05
	.zero		1


	//   ....[85]....
        /*065c*/ 	.word	0x00003060
        /*0660*/ 	.word	0x000000ff
        /*0664*/ 	.word	0x00000000
        /*0668*/ 	.short	0x010a
        /*066a*/ 	.byte	0x05
	.zero		1


	//   ....[86]....
        /*066c*/ 	.word	0x00003100
        /*0670*/ 	.word	0x00000000
        /*0674*/ 	.word	0x00000000
        /*0678*/ 	.short	0x010a
        /*067a*/ 	.byte	0xff
	.zero		1


	//   ....[87]....
        /*067c*/ 	.word	0x00003220
        /*0680*/ 	.word	0x00000000
        /*0684*/ 	.word	0x000001b0
        /*0688*/ 	.short	0x010a
        /*068a*/ 	.byte	0xff
	.zero		1


	//   ....[88]....
        /*068c*/ 	.word	0x00003290
        /*0690*/ 	.word	0x00000000
        /*0694*/ 	.word	0x00000000
        /*0698*/ 	.short	0x0101
        /*069a*/ 	.byte	0xff
	.zero		1


	//   ....[89]....
        /*069c*/ 	.word	0x000032b0
        /*06a0*/ 	.word	0x000000ff
        /*06a4*/ 	.word	0x00000160
        /*06a8*/ 	.short	0x010a
        /*06aa*/ 	.byte	0x05
	.zero		1


	//   ....[90]....
        /*06ac*/ 	.word	0x000033d0
        /*06b0*/ 	.word	0x00000000
        /*06b4*/ 	.word	0x00000150
        /*06b8*/ 	.short	0x010a
        /*06ba*/ 	.byte	0xff
	.zero		1


	//   ....[91]....
        /*06bc*/ 	.word	0x000034d0
        /*06c0*/ 	.word	0x00000000
        /*06c4*/ 	.word	0x00000000
        /*06c8*/ 	.short	0x0101
        /*06ca*/ 	.byte	0xff
	.zero		1


	//   ....[92]....
        /*06cc*/ 	.word	0x00003560
        /*06d0*/ 	.word	0x000000ff
        /*06d4*/ 	.word	0x00000160
        /*06d8*/ 	.short	0x0106
        /*06da*/ 	.byte	0x05
	.zero		1


	//   ....[93]....
        /*06dc*/ 	.word	0x00003580
        /*06e0*/ 	.word	0x000000ff
        /*06e4*/ 	.word	0x00000160
        /*06e8*/ 	.short	0x010a
        /*06ea*/ 	.byte	0x05
	.zero		1


	//   ....[94]....
        /*06ec*/ 	.word	0x00003610
        /*06f0*/ 	.word	0x000000ff
        /*06f4*/ 	.word	0x00000160
        /*06f8*/ 	.short	0x0106
        /*06fa*/ 	.byte	0x04
	.zero		1


	//   ....[95]....
        /*06fc*/ 	.word	0x00003650
        /*0700*/ 	.word	0x00000000
        /*0704*/ 	.word	0x00000160
        /*0708*/ 	.short	0x010a
        /*070a*/ 	.byte	0xff
	.zero		1


	//   ....[96]....
        /*070c*/ 	.word	0x00003890
        /*0710*/ 	.word	0x000000ff
        /*0714*/ 	.word	0x00000008
        /*0718*/ 	.short	0x010a
        /*071a*/ 	.byte	0x06
	.zero		1


	//   ....[97]....
        /*071c*/ 	.word	0x000038b0
        /*0720*/ 	.word	0x000000ff
        /*0724*/ 	.word	0x00000008
        /*0728*/ 	.short	0x010a
        /*072a*/ 	.byte	0x06
	.zero		1


	//   ....[98]....
        /*072c*/ 	.word	0x00003a40
        /*0730*/ 	.word	0x000000ff
        /*0734*/ 	.word	0x00000008
        /*0738*/ 	.short	0x010a
        /*073a*/ 	.byte	0x06
	.zero		1


	//   ....[99]....
        /*073c*/ 	.word	0x00003a60
        /*0740*/ 	.word	0x000000ff
        /*0744*/ 	.word	0x00000008
        /*0748*/ 	.short	0x010a
        /*074a*/ 	.byte	0x06
	.zero		1


	//   ....[100]....
        /*074c*/ 	.word	0x00003b20
        /*0750*/ 	.word	0x000000ff
        /*0754*/ 	.word	0x00000000
        /*0758*/ 	.short	0x0101
        /*075a*/ 	.byte	0x07
	.zero		1


	//   ....[101]....
        /*075c*/ 	.word	0x00003e60
        /*0760*/ 	.word	0x00000000
        /*0764*/ 	.word	0x00000150
        /*0768*/ 	.short	0x010a
        /*076a*/ 	.byte	0xff
	.zero		1


	//   ....[102]....
        /*076c*/ 	.word	0x00003f20
        /*0770*/ 	.word	0x00000000
        /*0774*/ 	.word	0x00000000
        /*0778*/ 	.short	0x0101
        /*077a*/ 	.byte	0xff
	.zero		1


	//   ....[103]....
        /*077c*/ 	.word	0x00003fe0
        /*0780*/ 	.word	0x000000ff
        /*0784*/ 	.word	0x00000000
        /*0788*/ 	.short	0x010a
        /*078a*/ 	.byte	0x08
	.zero		1


	//   ....[104]....
        /*078c*/ 	.word	0x00003ff0
        /*0790*/ 	.word	0x000000ff
        /*0794*/ 	.word	0x00000190
        /*0798*/ 	.short	0x010a
        /*079a*/ 	.byte	0x09
	.zero		1


	//   ....[105]....
        /*079c*/ 	.word	0x000040a0
        /*07a0*/ 	.word	0x000000ff
        /*07a4*/ 	.word	0x00000000
        /*07a8*/ 	.short	0x010a
        /*07aa*/ 	.byte	0x08
	.zero		1


	//   ....[106]....
        /*07ac*/ 	.word	0x000041d0
        /*07b0*/ 	.word	0x000000ff
        /*07b4*/ 	.word	0x00000000
        /*07b8*/ 	.short	0x010a
        /*07ba*/ 	.byte	0x1e
	.zero		1


	//   ....[107]....
        /*07bc*/ 	.word	0x000044d0
        /*07c0*/ 	.word	0x000000ff
        /*07c4*/ 	.word	0x00000000
        /*07c8*/ 	.short	0x010a
        /*07ca*/ 	.byte	0x08
	.zero		1


	//   ....[108]....
        /*07cc*/ 	.word	0x00004560
        /*07d0*/ 	.word	0x000000ff
        /*07d4*/ 	.word	0x00000000
        /*07d8*/ 	.short	0x010a
        /*07da*/ 	.byte	0x08
	.zero		1


	//   ....[109]....
        /*07dc*/ 	.word	0x000045f0
        /*07e0*/ 	.word	0x000000ff
        /*07e4*/ 	.word	0x00000000
        /*07e8*/ 	.short	0x010a
        /*07ea*/ 	.byte	0x08
	.zero		1


	//   ....[110]....
        /*07ec*/ 	.word	0x00004690
        /*07f0*/ 	.word	0x00000000
        /*07f4*/ 	.word	0x00000000
        /*07f8*/ 	.short	0x010a
        /*07fa*/ 	.byte	0xff
	.zero		1


	//   ....[111]....
        /*07fc*/ 	.word	0x000046d0
        /*0800*/ 	.word	0x00000000
        /*0804*/ 	.word	0x00000000
        /*0808*/ 	.short	0x010a
        /*080a*/ 	.byte	0xff
	.zero		1


	//   ....[112]....
        /*080c*/ 	.word	0x00004740
        /*0810*/ 	.word	0x000000ff
        /*0814*/ 	.word	0x00000000
        /*0818*/ 	.short	0x0101
        /*081a*/ 	.byte	0x05
	.zero		1


	//   ....[113]....
        /*081c*/ 	.word	0x00004780
        /*0820*/ 	.word	0x000000ff
        /*0824*/ 	.word	0x000001d0
        /*0828*/ 	.short	0x010a
        /*082a*/ 	.byte	0x07
	.zero		1


	//   ....[114]....
        /*082c*/ 	.word	0x000047d0
        /*0830*/ 	.word	0x000000ff
        /*0834*/ 	.word	0x00000000
        /*0838*/ 	.short	0x0101
        /*083a*/ 	.byte	0x05
	.zero		1


	//   ....[115]....
        /*083c*/ 	.word	0x00004bd0
        /*0840*/ 	.word	0x00000000
        /*0844*/ 	.word	0x00000150
        /*0848*/ 	.short	0x010a
        /*084a*/ 	.byte	0xff
	.zero		1


	//   ....[116]....
        /*084c*/ 	.word	0x00004c90
        /*0850*/ 	.word	0x00000000
        /*0854*/ 	.word	0x00000000
        /*0858*/ 	.short	0x0101
        /*085a*/ 	.byte	0xff
	.zero		1


	//   ....[117]....
        /*085c*/ 	.word	0x00004fb0
        /*0860*/ 	.word	0x000000ff
        /*0864*/ 	.word	0x00000148
        /*0868*/ 	.short	0x010a
        /*086a*/ 	.byte	0x06
	.zero		1


	//   ....[118]....
        /*086c*/ 	.word	0x000051d0
        /*0870*/ 	.word	0x000000ff
        /*0874*/ 	.word	0x00000128
        /*0878*/ 	.short	0x010a
        /*087a*/ 	.byte	0x0f
	.zero		1


	//   ....[119]....
        /*087c*/ 	.word	0x00005450
        /*0880*/ 	.word	0x000000ff
        /*0884*/ 	.word	0x00000110
        /*0888*/ 	.short	0x010b
        /*088a*/ 	.byte	0x0f
	.zero		1


	//   ....[120]....
        /*088c*/ 	.word	0x000054c0
        /*0890*/ 	.word	0x000000ff
        /*0894*/ 	.word	0x00000000
        /*0898*/ 	.short	0x0101
        /*089a*/ 	.byte	0x10
	.zero		1


	//   ....[121]....
        /*089c*/ 	.word	0x000054d0
        /*08a0*/ 	.word	0x000000ff
        /*08a4*/ 	.word	0x00000128
        /*08a8*/ 	.short	0x010a
        /*08aa*/ 	.byte	0x0d
	.zero		1


	//   ....[122]....
        /*08ac*/ 	.word	0x00005780
        /*08b0*/ 	.word	0x000000ff
        /*08b4*/ 	.word	0x00000110
        /*08b8*/ 	.short	0x010b
        /*08ba*/ 	.byte	0x0d
	.zero		1


	//   ....[123]....
        /*08bc*/ 	.word	0x000057f0
        /*08c0*/ 	.word	0x000000ff
        /*08c4*/ 	.word	0x00000000
        /*08c8*/ 	.short	0x0101
        /*08ca*/ 	.byte	0x0f
	.zero		1


	//   ....[124]....
        /*08cc*/ 	.word	0x00005840
        /*08d0*/ 	.word	0x000000ff
        /*08d4*/ 	.word	0x00000000
        /*08d8*/ 	.short	0x010a
        /*08da*/ 	.byte	0x04
	.zero		1


	//   ....[125]....
        /*08dc*/ 	.word	0x000058d0
        /*08e0*/ 	.word	0x000000ff
        /*08e4*/ 	.word	0x00000000
        /*08e8*/ 	.short	0x010a
        /*08ea*/ 	.byte	0x04
	.zero		1


	//   ....[126]....
        /*08ec*/ 	.word	0x00005970
        /*08f0*/ 	.word	0x00000000
        /*08f4*/ 	.word	0x00000000
        /*08f8*/ 	.short	0x010a
        /*08fa*/ 	.byte	0xff
	.zero		1


	//   ....[127]....
        /*08fc*/ 	.word	0x00005d30
        /*0900*/ 	.word	0x00000000
        /*0904*/ 	.word	0x00000150
        /*0908*/ 	.short	0x010a
        /*090a*/ 	.byte	0xff
	.zero		1


	//   ....[128]....
        /*090c*/ 	.word	0x00005e40
        /*0910*/ 	.word	0x00000000
        /*0914*/ 	.word	0x00000000
        /*0918*/ 	.short	0x0101
        /*091a*/ 	.byte	0xff
	.zero		1


	//   ....[129]....
        /*091c*/ 	.word	0x000068d0
        /*0920*/ 	.word	0x00000006
        /*0924*/ 	.word	0x00000110
        /*0928*/ 	.short	0x010a
        /*092a*/ 	.byte	0xff
	.zero		1


	//   ....[130]....
        /*092c*/ 	.word	0x000069d0
        /*0930*/ 	.word	0x0000004d
        /*0934*/ 	.word	0x00000170
        /*0938*/ 	.short	0x010a
        /*093a*/ 	.byte	0xff
	.zero		1


	//   ....[131]....
        /*093c*/ 	.word	0x00006b30
        /*0940*/ 	.word	0x00000006
        /*0944*/ 	.word	0x00000110
        /*0948*/ 	.short	0x010a
        /*094a*/ 	.byte	0xff
	.zero		1


	//   ....[132]....
        /*094c*/ 	.word	0x00006c40
        /*0950*/ 	.word	0x0000004d
        /*0954*/ 	.word	0x00000170
        /*0958*/ 	.short	0x010a
        /*095a*/ 	.byte	0xff
	.zero		1


	//   ....[133]....
        /*095c*/ 	.word	0x00007450
        /*0960*/ 	.word	0x00000000
        /*0964*/ 	.word	0x00000000
        /*0968*/ 	.short	0x0101
        /*096a*/ 	.byte	0xff
	.zero		1


	//   ....[134]....
        /*096c*/ 	.word	0x00007460
        /*0970*/ 	.word	0x00000003
        /*0974*/ 	.word	0x00000110
        /*0978*/ 	.short	0x010a
        /*097a*/ 	.byte	0xff
	.zero		1


	//   ....[135]....
        /*097c*/ 	.word	0x00007520
        /*0980*/ 	.word	0x00000003
        /*0984*/ 	.word	0x00000110
        /*0988*/ 	.short	0x010a
        /*098a*/ 	.byte	0xff
	.zero		1


	//   ....[136]....
        /*098c*/ 	.word	0x00007820
        /*0990*/ 	.word	0x0000004d
        /*0994*/ 	.word	0x00000000
        /*0998*/ 	.short	0x0101
        /*099a*/ 	.byte	0xff
	.zero		1


	//   ....[137]....
        /*099c*/ 	.word	0x00007e40
        /*09a0*/ 	.word	0x00000000
        /*09a4*/ 	.word	0x00000000
        /*09a8*/ 	.short	0x0101
        /*09aa*/ 	.byte	0xff
	.zero		1


	//   ....[138]....
        /*09ac*/ 	.word	0x000080d0
        /*09b0*/ 	.word	0x000000ff
        /*09b4*/ 	.word	0x00000000
        /*09b8*/ 	.short	0x0101
        /*09ba*/ 	.byte	0x04
	.zero		1


	//   ....[139]....
        /*09bc*/ 	.word	0x000080f0
        /*09c0*/ 	.word	0x00000002
        /*09c4*/ 	.word	0x000001c0
        /*09c8*/ 	.short	0x010a
        /*09ca*/ 	.byte	0xff
	.zero		1


	//   ....[140]....
        /*09cc*/ 	.word	0x00008150
        /*09d0*/ 	.word	0x00000002
        /*09d4*/ 	.word	0x00000088
        /*09d8*/ 	.short	0x010a
        /*09da*/ 	.byte	0xff
	.zero		1


	//   ....[141]....
        /*09dc*/ 	.word	0x000081b0
        /*09e0*/ 	.word	0x00000002
        /*09e4*/ 	.word	0x00000088
        /*09e8*/ 	.short	0x010a
        /*09ea*/ 	.byte	0xff
	.zero		1


	//   ....[142]....
        /*09ec*/ 	.word	0x00008200
        /*09f0*/ 	.word	0x00000002
        /*09f4*/ 	.word	0x00000150
        /*09f8*/ 	.short	0x010a
        /*09fa*/ 	.byte	0xff
	.zero		1


	//   ....[143]....
        /*09fc*/ 	.word	0x00008260
        /*0a00*/ 	.word	0x00000000
        /*0a04*/ 	.word	0x00000000
        /*0a08*/ 	.short	0x010a
        /*0a0a*/ 	.byte	0xff
	.zero		1


	//   ....[144]....
        /*0a0c*/ 	.word	0x000082c0
        /*0a10*/ 	.word	0x00000000
        /*0a14*/ 	.word	0x00000000
        /*0a18*/ 	.short	0x010a
        /*0a1a*/ 	.byte	0xff
	.zero		1


	//   ....[145]....
        /*0a1c*/ 	.word	0x00008320
        /*0a20*/ 	.word	0x00000000
        /*0a24*/ 	.word	0x00000000
        /*0a28*/ 	.short	0x010a
        /*0a2a*/ 	.byte	0xff
	.zero		1


	//   ....[146]....
        /*0a2c*/ 	.word	0x00008380
        /*0a30*/ 	.word	0x00000000
        /*0a34*/ 	.word	0x00000000
        /*0a38*/ 	.short	0x010a
        /*0a3a*/ 	.byte	0xff
	.zero		1


	//   ....[147]....
        /*0a3c*/ 	.word	0x000083e0
        /*0a40*/ 	.word	0x00000000
        /*0a44*/ 	.word	0x00000000
        /*0a48*/ 	.short	0x010a
        /*0a4a*/ 	.byte	0xff
	.zero		1


	//   ....[148]....
        /*0a4c*/ 	.word	0x00008440
        /*0a50*/ 	.word	0x00000000
        /*0a54*/ 	.word	0x00000000
        /*0a58*/ 	.short	0x010a
        /*0a5a*/ 	.byte	0xff
	.zero		1


	//   ....[149]....
        /*0a5c*/ 	.word	0x000084a0
        /*0a60*/ 	.word	0x00000000
        /*0a64*/ 	.word	0x00000000
        /*0a68*/ 	.short	0x010a
        /*0a6a*/ 	.byte	0xff
	.zero		1


	//   ....[150]....
        /*0a6c*/ 	.word	0x00008500
        /*0a70*/ 	.word	0x00000000
        /*0a74*/ 	.word	0x00000000
        /*0a78*/ 	.short	0x010a
        /*0a7a*/ 	.byte	0xff
	.zero		1


	//   ....[151]....
        /*0a7c*/ 	.word	0x00008560
        /*0a80*/ 	.word	0x00000000
        /*0a84*/ 	.word	0x00000000
        /*0a88*/ 	.short	0x010a
        /*0a8a*/ 	.byte	0xff
	.zero		1


	//   ....[152]....
        /*0a8c*/ 	.word	0x000085c0
        /*0a90*/ 	.word	0x00000000
        /*0a94*/ 	.word	0x00000000
        /*0a98*/ 	.short	0x010a
        /*0a9a*/ 	.byte	0xff
	.zero		1


	//   ....[153]....
        /*0a9c*/ 	.word	0x00008620
        /*0aa0*/ 	.word	0x00000000
        /*0aa4*/ 	.word	0x00000000
        /*0aa8*/ 	.short	0x010a
        /*0aaa*/ 	.byte	0xff
	.zero		1


	//   ....[154]....
        /*0aac*/ 	.word	0x00008680
        /*0ab0*/ 	.word	0x00000000
        /*0ab4*/ 	.word	0x00000000
        /*0ab8*/ 	.short	0x010a
        /*0aba*/ 	.byte	0xff
	.zero		1


	//   ....[155]....
        /*0abc*/ 	.word	0x000086e0
        /*0ac0*/ 	.word	0x00000000
        /*0ac4*/ 	.word	0x00000000
        /*0ac8*/ 	.short	0x010a
        /*0aca*/ 	.byte	0xff
	.zero		1


	//   ....[156]....
        /*0acc*/ 	.word	0x00008740
        /*0ad0*/ 	.word	0x00000000
        /*0ad4*/ 	.word	0x00000000
        /*0ad8*/ 	.short	0x010a
        /*0ada*/ 	.byte	0xff
	.zero		1


	//   ....[157]....
        /*0adc*/ 	.word	0x000087a0
        /*0ae0*/ 	.word	0x00000000
        /*0ae4*/ 	.word	0x00000000
        /*0ae8*/ 	.short	0x010a
        /*0aea*/ 	.byte	0xff
	.zero		1


	//   ....[158]....
        /*0aec*/ 	.word	0x00008800
        /*0af0*/ 	.word	0x00000000
        /*0af4*/ 	.word	0x00000000
        /*0af8*/ 	.short	0x010a
        /*0afa*/ 	.byte	0xff
	.zero		1


	//   ....[159]....
        /*0afc*/ 	.word	0x00008850
        /*0b00*/ 	.word	0x00000000
        /*0b04*/ 	.word	0x000001b0
        /*0b08*/ 	.short	0x010a
        /*0b0a*/ 	.byte	0xff
	.zero		1


	//   ....[160]....
        /*0b0c*/ 	.word	0x000088b0
        /*0b10*/ 	.word	0x00000000
        /*0b14*/ 	.word	0x00000160
        /*0b18*/ 	.short	0x010a
        /*0b1a*/ 	.byte	0xff
	.zero		1


	//   ....[161]....
        /*0b1c*/ 	.word	0x00008900
        /*0b20*/ 	.word	0x00000000
        /*0b24*/ 	.word	0x00000150
        /*0b28*/ 	.short	0x010a
        /*0b2a*/ 	.byte	0xff
	.zero		1


	//   ....[162]....
        /*0b2c*/ 	.word	0x00008960
        /*0b30*/ 	.word	0x00000000
        /*0b34*/ 	.word	0x00000160
        /*0b38*/ 	.short	0x010a
        /*0b3a*/ 	.byte	0xff
	.zero		1


	//   ....[163]....
        /*0b3c*/ 	.word	0x000089c0
        /*0b40*/ 	.word	0x00000003
        /*0b44*/ 	.word	0x00000008
        /*0b48*/ 	.short	0x010a
        /*0b4a*/ 	.byte	0xff
	.zero		1


	//   ....[164]....
        /*0b4c*/ 	.word	0x00008aa0
        /*0b50*/ 	.word	0x00000000
        /*0b54*/ 	.word	0x00000008
        /*0b58*/ 	.short	0x010a
        /*0b5a*/ 	.byte	0xff
	.zero		1


	//   ....[165]....
        /*0b5c*/ 	.word	0x00008af0
        /*0b60*/ 	.word	0x00000000
        /*0b64*/ 	.word	0x00000150
        /*0b68*/ 	.short	0x010a
        /*0b6a*/ 	.byte	0xff
	.zero		1


	//   ....[166]....
        /*0b6c*/ 	.word	0x00008b50
        /*0b70*/ 	.word	0x00000000
        /*0b74*/ 	.word	0x00000190
        /*0b78*/ 	.short	0x010a
        /*0b7a*/ 	.byte	0xff
	.zero		1


	//   ....[167]....
        /*0b7c*/ 	.word	0x00008bb0
        /*0b80*/ 	.word	0x00000000
        /*0b84*/ 	.word	0x00000000
        /*0b88*/ 	.short	0x010a
        /*0b8a*/ 	.byte	0xff
	.zero		1


	//   ....[168]....
        /*0b8c*/ 	.word	0x00008c10
        /*0b90*/ 	.word	0x00000000
        /*0b94*/ 	.word	0x00000000
        /*0b98*/ 	.short	0x010a
        /*0b9a*/ 	.byte	0xff
	.zero		1


	//   ....[169]....
        /*0b9c*/ 	.word	0x00008c70
        /*0ba0*/ 	.word	0x00000000
        /*0ba4*/ 	.word	0x00000000
        /*0ba8*/ 	.short	0x010a
        /*0baa*/ 	.byte	0xff
	.zero		1


	//   ....[170]....
        /*0bac*/ 	.word	0x00008cd0
        /*0bb0*/ 	.word	0x00000000
        /*0bb4*/ 	.word	0x00000000
        /*0bb8*/ 	.short	0x010a
        /*0bba*/ 	.byte	0xff
	.zero		1


	//   ....[171]....
        /*0bbc*/ 	.word	0x00008d30
        /*0bc0*/ 	.word	0x00000000
        /*0bc4*/ 	.word	0x000001d0
        /*0bc8*/ 	.short	0x010a
        /*0bca*/ 	.byte	0xff
	.zero		1


	//   ....[172]....
        /*0bcc*/ 	.word	0x00008d80
        /*0bd0*/ 	.word	0x00000000
        /*0bd4*/ 	.word	0x00000150
        /*0bd8*/ 	.short	0x010a
        /*0bda*/ 	.byte	0xff
	.zero		1


	//   ....[173]....
        /*0bdc*/ 	.word	0x00008de0
        /*0be0*/ 	.word	0x00000000
        /*0be4*/ 	.word	0x00000148
        /*0be8*/ 	.short	0x010a
        /*0bea*/ 	.byte	0xff
	.zero		1


	//   ....[174]....
        /*0bec*/ 	.word	0x00008e40
        /*0bf0*/ 	.word	0x00000000
        /*0bf4*/ 	.word	0x00000128
        /*0bf8*/ 	.short	0x010a
        /*0bfa*/ 	.byte	0xff
	.zero		1


	//   ....[175]....
        /*0bfc*/ 	.word	0x00008ea0
        /*0c00*/ 	.word	0x00000000
        /*0c04*/ 	.word	0x00000128
        /*0c08*/ 	.short	0x010a
        /*0c0a*/ 	.byte	0xff
	.zero		1


	//   ....[176]....
        /*0c0c*/ 	.word	0x00008f00
        /*0c10*/ 	.word	0x00000000
        /*0c14*/ 	.word	0x00000000
        /*0c18*/ 	.short	0x010a
        /*0c1a*/ 	.byte	0xff
	.zero		1


	//   ....[177]....
        /*0c1c*/ 	.word	0x00008f60
        /*0c20*/ 	.word	0x00000000
        /*0c24*/ 	.word	0x00000000
        /*0c28*/ 	.short	0x010a
        /*0c2a*/ 	.byte	0xff
	.zero		1


	//   ....[178]....
        /*0c2c*/ 	.word	0x00008fb0
        /*0c30*/ 	.word	0x00000000
        /*0c34*/ 	.word	0x00000150
        /*0c38*/ 	.short	0x010a
        /*0c3a*/ 	.byte	0xff
	.zero		1


	//   ....[179]....
        /*0c3c*/ 	.word	0x00009000
        /*0c40*/ 	.word	0x00000006
        /*0c44*/ 	.word	0x00000110
        /*0c48*/ 	.short	0x010a
        /*0c4a*/ 	.byte	0xff
	.zero		1


	//   ....[180]....
        /*0c4c*/ 	.word	0x00009050
        /*0c50*/ 	.word	0x0000004d
        /*0c54*/ 	.word	0x00000170
        /*0c58*/ 	.short	0x010a
        /*0c5a*/ 	.byte	0xff
	.zero		1


	//   ....[181]....
        /*0c5c*/ 	.word	0x000090a0
        /*0c60*/ 	.word	0x00000003
        /*0c64*/ 	.word	0x00000110
        /*0c68*/ 	.short	0x010a
        /*0c6a*/ 	.byte	0xff
	.zero		1


	//----- nvinfo : EIATTR_NUM_MBARRIERS
	.align		4
.L_47:
        /*0c6c*/ 	.byte	0x03, 0x38
        /*0c6e*/ 	.short	0x003b


	//----- nvinfo : EIATTR_EXIT_INSTR_OFFSETS
	.align		4
        /*0c70*/ 	.byte	0x04, 0x1c
        /*0c72*/ 	.short	(.L_49 - .L_48)


	//   ....[0]....
.L_48:
        /*0c74*/ 	.word	0x00003130


	//   ....[1]....
        /*0c78*/ 	.word	0x00003620


	//   ....[2]....
        /*0c7c*/ 	.word	0x00003680


	//   ....[3]....
        /*0c80*/ 	.word	0x00004a00


	//   ....[4]....
        /*0c84*/ 	.word	0x000059a0


	//   ....[5]....
        /*0c88*/ 	.word	0x000059e0


	//   ....[6]....
        /*0c8c*/ 	.word	0x00007fd0


	//   ....[7]....
        /*0c90*/ 	.word	0x00008040


	//   ....[8]....
        /*0c94*/ 	.word	0x00008070


	//   ....[9]....
        /*0c98*/ 	.word	0x000080e0


	//----- nvinfo : EIATTR_MAX_THREADS
	.align		4
.L_49:
        /*0c9c*/ 	.byte	0x04, 0x05
        /*0c9e*/ 	.short	(.L_51 - .L_50)
.L_50:
        /*0ca0*/ 	.word	0x00000100
        /*0ca4*/ 	.word	0x00000001
        /*0ca8*/ 	.word	0x00000001


	//----- nvinfo : EIATTR_CRS_STACK_SIZE
	.align		4
.L_51:
        /*0cac*/ 	.byte	0x04, 0x1e
        /*0cae*/ 	.short	(.L_53 - .L_52)
.L_52:
        /*0cb0*/ 	.word	0x00000000


	//----- nvinfo : EIATTR_CBANK_PARAM_SIZE
	.align		4
.L_53:
        /*0cb4*/ 	.byte	0x03, 0x19
        /*0cb6*/ 	.short	0x0800


	//----- nvinfo : EIATTR_PARAM_CBANK
	.align		4
        /*0cb8*/ 	.byte	0x04, 0x0a
        /*0cba*/ 	.short	(.L_55 - .L_54)
	.align		4
.L_54:
        /*0cbc*/ 	.word	index@(.nv.constant0._ZN7cutlass13device_kernelINS_4gemm6kernel13GemmUniversalIN4cute5tupleIJiiiiEEENS1_10collective13CollectiveMmaINS1_35MainloopSm100TmaUmmaWarpSpecializedILi17ELi2ELi4ENS5_IJNS4_1CILi2EEENSA_ILi1EEESC_EEEEENS5_IJNSA_ILi128EEENSA_ILi64EEESG_EEENS_10bfloat16_tENS5_IJlSC_lEEESI_SJ_NS4_8TiledMMAINS4_8MMA_AtomIJNS4_26SM100_MMA_F16BF16_2x1SM_SSISI_SI_fLi128ELi64ELNS4_4UMMA5MajorE0ELSO_0ELNSN_7ScaleInE0ELSP_0EEEEEENS4_6LayoutINS5_IJSC_SC_SC_EEENS5_IJNSA_ILi0EEESU_SU_EEEEENS5_IJNS4_10UnderscoreESX_SX_EEEEENS4_18SM100_TMA_2SM_LOADENS4_14ComposedLayoutINS4_7SwizzleILi3ELi4ELi3EEENS4_18smem_ptr_flag_bitsILi16EEENSS_INS5_IJNSA_ILi8EEESG_EEENS5_IJSG_SC_EEEEEEEvNS4_8identityES10_S1A_vS1B_EENS_8epilogue10collective18CollectiveEpilogueINS1D_23Sm100TmaWarpSpecializedILi3ELi2ELi16ELb1ELb0EEEJNS5_IJSG_SG_SG_EEENS5_IJNSS_ISG_SC_EENSS_INS5_IJNSA_ILi16EEESB_EEENS5_IJSC_NSA_ILi32EEEEEEEEEEESI_SJ_SI_SJ_NS1D_6fusion15FusionCallbacksIS1H_NS1Q_17LinCombPerRowBiasISI_fSI_SI_fLi8ELNS_15FloatRoundStyleE2EEES1I_S1P_JEEENS4_5SM1004TMEM4LOAD26SM100_TMEM_LOAD_32dp32b16xENS4_13SM90_TMA_LOADENS11_INS12_ILi1ELi4ELi3EEES15_NSS_INS5_IJS16_S1K_EEENS5_IJS1K_SC_EEEEEEENS4_39AutoVectorizingCopyWithAssumedAlignmentILi128EEENS4_14SM90_TMA_STOREES25_S27_S27_EEEvvEEEEvNT_6ParamsE)
        /*0cc0*/ 	.short	0x0380
        /*0cc2*/ 	.short	0x0800


	//----- nvinfo : EIATTR_SW_WAR
	.align		4
.L_55:
        /*0cc4*/ 	.byte	0x04, 0x36
        /*0cc6*/ 	.short	(.L_57 - .L_56)
.L_56:
        /*0cc8*/ 	.word	0x00000008
.L_57:


//--------------------- .nv.callgraph             --------------------------
	.section	.nv.callgraph,"",@"SHT_CUDA_CALLGRAPH"
	.align	4
	.sectionentsize	8
	.align		4
        /*0000*/ 	.word	0x00000000
	.align		4
        /*0004*/ 	.word	0xffffffff
	.align		4
        /*0008*/ 	.word	index@(_ZN7cutlass13device_kernelINS_4gemm6kernel13GemmUniversalIN4cute5tupleIJiiiiEEENS1_10collective13CollectiveMmaINS1_35MainloopSm100TmaUmmaWarpSpecializedILi17ELi2ELi4ENS5_IJNS4_1CILi2EEENSA_ILi1EEESC_EEEEENS5_IJNSA_ILi128EEENSA_ILi64EEESG_EEENS_10bfloat16_tENS5_IJlSC_lEEESI_SJ_NS4_8TiledMMAINS4_8MMA_AtomIJNS4_26SM100_MMA_F16BF16_2x1SM_SSISI_SI_fLi128ELi64ELNS4_4UMMA5MajorE0ELSO_0ELNSN_7ScaleInE0ELSP_0EEEEEENS4_6LayoutINS5_IJSC_SC_SC_EEENS5_IJNSA_ILi0EEESU_SU_EEEEENS5_IJNS4_10UnderscoreESX_SX_EEEEENS4_18SM100_TMA_2SM_LOADENS4_14ComposedLayoutINS4_7SwizzleILi3ELi4ELi3EEENS4_18smem_ptr_flag_bitsILi16EEENSS_INS5_IJNSA_ILi8EEESG_EEENS5_IJSG_SC_EEEEEEEvNS4_8identityES10_S1A_vS1B_EENS_8epilogue10collective18CollectiveEpilogueINS1D_23Sm100TmaWarpSpecializedILi3ELi2ELi16ELb1ELb0EEEJNS5_IJSG_SG_SG_EEENS5_IJNSS_ISG_SC_EENSS_INS5_IJNSA_ILi16EEESB_EEENS5_IJSC_NSA_ILi32EEEEEEEEEEESI_SJ_SI_SJ_NS1D_6fusion15FusionCallbacksIS1H_NS1Q_17LinCombPerRowBiasISI_fSI_SI_fLi8ELNS_15FloatRoundStyleE2EEES1I_S1P_JEEENS4_5SM1004TMEM4LOAD26SM100_TMEM_LOAD_32dp32b16xENS4_13SM90_TMA_LOADENS11_INS12_ILi1ELi4ELi3EEES15_NSS_INS5_IJS16_S1K_EEENS5_IJS1K_SC_EEEEEEENS4_39AutoVectorizingCopyWithAssumedAlignmentILi128EEENS4_14SM90_TMA_STOREES25_S27_S27_EEEvvEEEEvNT_6ParamsE)
	.align		4
        /*000c*/ 	.word	index@(__assertfail)
	.align		4
        /*0010*/ 	.word	0x00000000
	.align		4
        /*0014*/ 	.word	0xfffffffe
	.align		4
        /*0018*/ 	.word	0x00000000
	.align		4
        /*001c*/ 	.word	0xfffffffd
	.align		4
        /*0020*/ 	.word	0x00000000
	.align		4
        /*0024*/ 	.word	0xfffffffc


//--------------------- .nv.constant4             --------------------------
	.section	.nv.constant4,"a",@progbits
	.align	8
	.align		8
.nv.constant4:
        /*0000*/ 	.dword	__assertfail
	.align		8
        /*0008*/ 	.dword	__unnamed_1
	.align		8
        /*0010*/ 	.dword	__unnamed_2
	.align		8
        /*0018*/ 	.dword	_ZN39_INTERNAL_fe30b301_4_k_cu_ab3cf9ae_29514cuda3std3__45__cpo5beginE
	.align		8
        /*0020*/ 	.dword	_ZN39_INTERNAL_fe30b301_4_k_cu_ab3cf9ae_29514cuda3std3__45__cpo3endE
	.align		8
        /*0028*/ 	.dword	_ZN39_INTERNAL_fe30b301_4_k_cu_ab3cf9ae_29514cuda3std3__45__cpo6cbeginE
	.align		8
        /*0030*/ 	.dword	_ZN39_INTERNAL_fe30b301_4_k_cu_ab3cf9ae_29514cuda3std3__45__cpo4cendE
	.align		8
        /*0038*/ 	.dword	_ZN39_INTERNAL_fe30b301_4_k_cu_ab3cf9ae_29514cuda3std3__441_GLOBAL__N__fe30b301_4_k_cu_ab3cf9ae_29516ignoreE
	.align		8
        /*0040*/ 	.dword	_ZN39_INTERNAL_fe30b301_4_k_cu_ab3cf9ae_29514cuda3std3__419piecewise_constructE
	.align		8
        /*0048*/ 	.dword	_ZN39_INTERNAL_fe30b301_4_k_cu_ab3cf9ae_29514cuda3std3__48in_placeE
	.align		8
        /*0050*/ 	.dword	_ZN39_INTERNAL_fe30b301_4_k_cu_ab3cf9ae_29514cuda3std6ranges3__45__cpo4swapE
	.align		8
        /*0058*/ 	.dword	_ZN39_INTERNAL_fe30b301_4_k_cu_ab3cf9ae_29514cuda3std6ranges3__45__cpo9iter_moveE
	.align		8
        /*0060*/ 	.dword	_ZN39_INTERNAL_fe30b301_4_k_cu_ab3cf9ae_29514cute7productE
	.align		8
        /*0068*/ 	.dword	_ZN39_INTERNAL_fe30b301_4_k_cu_ab3cf9ae_29514cute1_E
	.align		8
        /*0070*/ 	.dword	$str$25
	.align		8
        /*0078*/ 	.dword	$str$26
	.align		8
        /*0080*/ 	.dword	$str$27
	.align		8
        /*0088*/ 	.dword	$str$28


//--------------------- .text._ZN7cutlass13device_kernelINS_4gemm6kernel13GemmUniversalIN4cute5tupleIJiiiiEEENS1_10collective13CollectiveMmaINS1_35MainloopSm100TmaUmmaWarpSpecializedILi17ELi2ELi4ENS5_IJNS4_1CILi2EEENSA_ILi1EEESC_EEEEENS5_IJNSA_ILi128EEENSA_ILi64EEESG_EEENS_10bfloat16_tENS5_IJlSC_lEEESI_SJ_NS4_8TiledMMAINS4_8MMA_AtomIJNS4_26SM100_MMA_F16BF16_2x1SM_SSISI_SI_fLi128ELi64ELNS4_4UMMA5MajorE0ELSO_0ELNSN_7ScaleInE0ELSP_0EEEEEENS4_6LayoutINS5_IJSC_SC_SC_EEENS5_IJNSA_ILi0EEESU_SU_EEEEENS5_IJNS4_10UnderscoreESX_SX_EEEEENS4_18SM100_TMA_2SM_LOADENS4_14ComposedLayoutINS4_7SwizzleILi3ELi4ELi3EEENS4_18smem_ptr_flag_bitsILi16EEENSS_INS5_IJNSA_ILi8EEESG_EEENS5_IJSG_SC_EEEEEEEvNS4_8identityES10_S1A_vS1B_EENS_8epilogue10collective18CollectiveEpilogueINS1D_23Sm100TmaWarpSpecializedILi3ELi2ELi16ELb1ELb0EEEJNS5_IJSG_SG_SG_EEENS5_IJNSS_ISG_SC_EENSS_INS5_IJNSA_ILi16EEESB_EEENS5_IJSC_NSA_ILi32EEEEEEEEEEESI_SJ_SI_SJ_NS1D_6fusion15FusionCallbacksIS1H_NS1Q_17LinCombPerRowBiasISI_fSI_SI_fLi8ELNS_15FloatRoundStyleE2EEES1I_S1P_JEEENS4_5SM1004TMEM4LOAD26SM100_TMEM_LOAD_32dp32b16xENS4_13SM90_TMA_LOADENS11_INS12_ILi1ELi4ELi3EEES15_NSS_INS5_IJS16_S1K_EEENS5_IJS1K_SC_EEEEEEENS4_39AutoVectorizingCopyWithAssumedAlignmentILi128EEENS4_14SM90_TMA_STOREES25_S27_S27_EEEvvEEEEvNT_6ParamsE --------------------------
	.section	.text._ZN7cutlass13device_kernelINS_4gemm6kernel13GemmUniversalIN4cute5tupleIJiiiiEEENS1_10collective13CollectiveMmaINS1_35MainloopSm100TmaUmmaWarpSpecializedILi17ELi2ELi4ENS5_IJNS4_1CILi2EEENSA_ILi1EEESC_EEEEENS5_IJNSA_ILi128EEENSA_ILi64EEESG_EEENS_10bfloat16_tENS5_IJlSC_lEEESI_SJ_NS4_8TiledMMAINS4_8MMA_AtomIJNS4_26SM100_MMA_F16BF16_2x1SM_SSISI_SI_fLi128ELi64ELNS4_4UMMA5MajorE0ELSO_0ELNSN_7ScaleInE0ELSP_0EEEEEENS4_6LayoutINS5_IJSC_SC_SC_EEENS5_IJNSA_ILi0EEESU_SU_EEEEENS5_IJNS4_10UnderscoreESX_SX_EEEEENS4_18SM100_TMA_2SM_LOADENS4_14ComposedLayoutINS4_7SwizzleILi3ELi4ELi3EEENS4_18smem_ptr_flag_bitsILi16EEENSS_INS5_IJNSA_ILi8EEESG_EEENS5_IJSG_SC_EEEEEEEvNS4_8identityES10_S1A_vS1B_EENS_8epilogue10collective18CollectiveEpilogueINS1D_23Sm100TmaWarpSpecializedILi3ELi2ELi16ELb1ELb0EEEJNS5_IJSG_SG_SG_EEENS5_IJNSS_ISG_SC_EENSS_INS5_IJNSA_ILi16EEESB_EEENS5_IJSC_NSA_ILi32EEEEEEEEEEESI_SJ_SI_SJ_NS1D_6fusion15FusionCallbacksIS1H_NS1Q_17LinCombPerRowBiasISI_fSI_SI_fLi8ELNS_15FloatRoundStyleE2EEES1I_S1P_JEEENS4_5SM1004TMEM4LOAD26SM100_TMEM_LOAD_32dp32b16xENS4_13SM90_TMA_LOADENS11_INS12_ILi1ELi4ELi3EEES15_NSS_INS5_IJS16_S1K_EEENS5_IJS1K_SC_EEEEEEENS4_39AutoVectorizingCopyWithAssumedAlignmentILi128EEENS4_14SM90_TMA_STOREES25_S27_S27_EEEvvEEEEvNT_6ParamsE,"ax",@progbits
	.align	128
.text._ZN7cutlass13device_kernelINS_4gemm6kernel13GemmUniversalIN4cute5tupleIJiiiiEEENS1_10collective13CollectiveMmaINS1_35MainloopSm100TmaUmmaWarpSpecializedILi17ELi2ELi4ENS5_IJNS4_1CILi2EEENSA_ILi1EEESC_EEEEENS5_IJNSA_ILi128EEENSA_ILi64EEESG_EEENS_10bfloat16_tENS5_IJlSC_lEEESI_SJ_NS4_8TiledMMAINS4_8MMA_AtomIJNS4_26SM100_MMA_F16BF16_2x1SM_SSISI_SI_fLi128ELi64ELNS4_4UMMA5MajorE0ELSO_0ELNSN_7ScaleInE0ELSP_0EEEEEENS4_6LayoutINS5_IJSC_SC_SC_EEENS5_IJNSA_ILi0EEESU_SU_EEEEENS5_IJNS4_10UnderscoreESX_SX_EEEEENS4_18SM100_TMA_2SM_LOADENS4_14ComposedLayoutINS4_7SwizzleILi3ELi4ELi3EEENS4_18smem_ptr_flag_bitsILi16EEENSS_INS5_IJNSA_ILi8EEESG_EEENS5_IJSG_SC_EEEEEEEvNS4_8identityES10_S1A_vS1B_EENS_8epilogue10collective18CollectiveEpilogueINS1D_23Sm100TmaWarpSpecializedILi3ELi2ELi16ELb1ELb0EEEJNS5_IJSG_SG_SG_EEENS5_IJNSS_ISG_SC_EENSS_INS5_IJNSA_ILi16EEESB_EEENS5_IJSC_NSA_ILi32EEEEEEEEEEESI_SJ_SI_SJ_NS1D_6fusion15FusionCallbacksIS1H_NS1Q_17LinCombPerRowBiasISI_fSI_SI_fLi8ELNS_15FloatRoundStyleE2EEES1I_S1P_JEEENS4_5SM1004TMEM4LOAD26SM100_TMEM_LOAD_32dp32b16xENS4_13SM90_TMA_LOADENS11_INS12_ILi1ELi4ELi3EEES15_NSS_INS5_IJS16_S1K_EEENS5_IJS1K_SC_EEEEEEENS4_39AutoVectorizingCopyWithAssumedAlignmentILi128EEENS4_14SM90_TMA_STOREES25_S27_S27_EEEvvEEEEvNT_6ParamsE:
        .type           _ZN7cutlass13device_kernelINS_4gemm6kernel13GemmUniversalIN4cute5tupleIJiiiiEEENS1_10collective13CollectiveMmaINS1_35MainloopSm100TmaUmmaWarpSpecializedILi17ELi2ELi4ENS5_IJNS4_1CILi2EEENSA_ILi1EEESC_EEEEENS5_IJNSA_ILi128EEENSA_ILi64EEESG_EEENS_10bfloat16_tENS5_IJlSC_lEEESI_SJ_NS4_8TiledMMAINS4_8MMA_AtomIJNS4_26SM100_MMA_F16BF16_2x1SM_SSISI_SI_fLi128ELi64ELNS4_4UMMA5MajorE0ELSO_0ELNSN_7ScaleInE0ELSP_0EEEEEENS4_6LayoutINS5_IJSC_SC_SC_EEENS5_IJNSA_ILi0EEESU_SU_EEEEENS5_IJNS4_10UnderscoreESX_SX_EEEEENS4_18SM100_TMA_2SM_LOADENS4_14ComposedLayoutINS4_7SwizzleILi3ELi4ELi3EEENS4_18smem_ptr_flag_bitsILi16EEENSS_INS5_IJNSA_ILi8EEESG_EEENS5_IJSG_SC_EEEEEEEvNS4_8identityES10_S1A_vS1B_EENS_8epilogue10collective18CollectiveEpilogueINS1D_23Sm100TmaWarpSpecializedILi3ELi2ELi16ELb1ELb0EEEJNS5_IJSG_SG_SG_EEENS5_IJNSS_ISG_SC_EENSS_INS5_IJNSA_ILi16EEESB_EEENS5_IJSC_NSA_ILi32EEEEEEEEEEESI_SJ_SI_SJ_NS1D_6fusion15FusionCallbacksIS1H_NS1Q_17LinCombPerRowBiasISI_fSI_SI_fLi8ELNS_15FloatRoundStyleE2EEES1I_S1P_JEEENS4_5SM1004TMEM4LOAD26SM100_TMEM_LOAD_32dp32b16xENS4_13SM90_TMA_LOADENS11_INS12_ILi1ELi4ELi3EEES15_NSS_INS5_IJS16_S1K_EEENS5_IJS1K_SC_EEEEEEENS4_39AutoVectorizingCopyWithAssumedAlignmentILi128EEENS4_14SM90_TMA_STOREES25_S27_S27_EEEvvEEEEvNT_6ParamsE,@function
        .size           _ZN7cutlass13device_kernelINS_4gemm6kernel13GemmUniversalIN4cute5tupleIJiiiiEEENS1_10collective13CollectiveMmaINS1_35MainloopSm100TmaUmmaWarpSpecializedILi17ELi2ELi4ENS5_IJNS4_1CILi2EEENSA_ILi1EEESC_EEEEENS5_IJNSA_ILi128EEENSA_ILi64EEESG_EEENS_10bfloat16_tENS5_IJlSC_lEEESI_SJ_NS4_8TiledMMAINS4_8MMA_AtomIJNS4_26SM100_MMA_F16BF16_2x1SM_SSISI_SI_fLi128ELi64ELNS4_4UMMA5MajorE0ELSO_0ELNSN_7ScaleInE0ELSP_0EEEEEENS4_6LayoutINS5_IJSC_SC_SC_EEENS5_IJNSA_ILi0EEESU_SU_EEEEENS5_IJNS4_10UnderscoreESX_SX_EEEEENS4_18SM100_TMA_2SM_LOADENS4_14ComposedLayoutINS4_7SwizzleILi3ELi4ELi3EEENS4_18smem_ptr_flag_bitsILi16EEENSS_INS5_IJNSA_ILi8EEESG_EEENS5_IJSG_SC_EEEEEEEvNS4_8identityES10_S1A_vS1B_EENS_8epilogue10collective18CollectiveEpilogueINS1D_23Sm100TmaWarpSpecializedILi3ELi2ELi16ELb1ELb0EEEJNS5_IJSG_SG_SG_EEENS5_IJNSS_ISG_SC_EENSS_INS5_IJNSA_ILi16EEESB_EEENS5_IJSC_NSA_ILi32EEEEEEEEEEESI_SJ_SI_SJ_NS1D_6fusion15FusionCallbacksIS1H_NS1Q_17LinCombPerRowBiasISI_fSI_SI_fLi8ELNS_15FloatRoundStyleE2EEES1I_S1P_JEEENS4_5SM1004TMEM4LOAD26SM100_TMEM_LOAD_32dp32b16xENS4_13SM90_TMA_LOADENS11_INS12_ILi1ELi4ELi3EEES15_NSS_INS5_IJS16_S1K_EEENS5_IJS1K_SC_EEEEEEENS4_39AutoVectorizingCopyWithAssumedAlignmentILi128EEENS4_14SM90_TMA_STOREES25_S27_S27_EEEvvEEEEvNT_6ParamsE,(.L_x_216 - _ZN7cutlass13device_kernelINS_4gemm6kernel13GemmUniversalIN4cute5tupleIJiiiiEEENS1_10collective13CollectiveMmaINS1_35MainloopSm100TmaUmmaWarpSpecializedILi17ELi2ELi4ENS5_IJNS4_1CILi2EEENSA_ILi1EEESC_EEEEENS5_IJNSA_ILi128EEENSA_ILi64EEESG_EEENS_10bfloat16_tENS5_IJlSC_lEEESI_SJ_NS4_8TiledMMAINS4_8MMA_AtomIJNS4_26SM100_MMA_F16BF16_2x1SM_SSISI_SI_fLi128ELi64ELNS4_4UMMA5MajorE0ELSO_0ELNSN_7ScaleInE0ELSP_0EEEEEENS4_6LayoutINS5_IJSC_SC_SC_EEENS5_IJNSA_ILi0EEESU_SU_EEEEENS5_IJNS4_10UnderscoreESX_SX_EEEEENS4_18SM100_TMA_2SM_LOADENS4_14ComposedLayoutINS4_7SwizzleILi3ELi4ELi3EEENS4_18smem_ptr_flag_bitsILi16EEENSS_INS5_IJNSA_ILi8EEESG_EEENS5_IJSG_SC_EEEEEEEvNS4_8identityES10_S1A_vS1B_EENS_8epilogue10collective18CollectiveEpilogueINS1D_23Sm100TmaWarpSpecializedILi3ELi2ELi16ELb1ELb0EEEJNS5_IJSG_SG_SG_EEENS5_IJNSS_ISG_SC_EENSS_INS5_IJNSA_ILi16EEESB_EEENS5_IJSC_NSA_ILi32EEEEEEEEEEESI_SJ_SI_SJ_NS1D_6fusion15FusionCallbacksIS1H_NS1Q_17LinCombPerRowBiasISI_fSI_SI_fLi8ELNS_15FloatRoundStyleE2EEES1I_S1P_JEEENS4_5SM1004TMEM4LOAD26SM100_TMEM_LOAD_32dp32b16xENS4_13SM90_TMA_LOADENS11_INS12_ILi1ELi4ELi3EEES15_NSS_INS5_IJS16_S1K_EEENS5_IJS1K_SC_EEEEEEENS4_39AutoVectorizingCopyWithAssumedAlignmentILi128EEENS4_14SM90_TMA_STOREES25_S27_S27_EEEvvEEEEvNT_6ParamsE)
        .other          _ZN7cutlass13device_kernelINS_4gemm6kernel13GemmUniversalIN4cute5tupleIJiiiiEEENS1_10collective13CollectiveMmaINS1_35MainloopSm100TmaUmmaWarpSpecializedILi17ELi2ELi4ENS5_IJNS4_1CILi2EEENSA_ILi1EEESC_EEEEENS5_IJNSA_ILi128EEENSA_ILi64EEESG_EEENS_10bfloat16_tENS5_IJlSC_lEEESI_SJ_NS4_8TiledMMAINS4_8MMA_AtomIJNS4_26SM100_MMA_F16BF16_2x1SM_SSISI_SI_fLi128ELi64ELNS4_4UMMA5MajorE0ELSO_0ELNSN_7ScaleInE0ELSP_0EEEEEENS4_6LayoutINS5_IJSC_SC_SC_EEENS5_IJNSA_ILi0EEESU_SU_EEEEENS5_IJNS4_10UnderscoreESX_SX_EEEEENS4_18SM100_TMA_2SM_LOADENS4_14ComposedLayoutINS4_7SwizzleILi3ELi4ELi3EEENS4_18smem_ptr_flag_bitsILi16EEENSS_INS5_IJNSA_ILi8EEESG_EEENS5_IJSG_SC_EEEEEEEvNS4_8identityES10_S1A_vS1B_EENS_8epilogue10collective18CollectiveEpilogueINS1D_23Sm100TmaWarpSpecializedILi3ELi2ELi16ELb1ELb0EEEJNS5_IJSG_SG_SG_EEENS5_IJNSS_ISG_SC_EENSS_INS5_IJNSA_ILi16EEESB_EEENS5_IJSC_NSA_ILi32EEEEEEEEEEESI_SJ_SI_SJ_NS1D_6fusion15FusionCallbacksIS1H_NS1Q_17LinCombPerRowBiasISI_fSI_SI_fLi8ELNS_15FloatRoundStyleE2EEES1I_S1P_JEEENS4_5SM1004TMEM4LOAD26SM100_TMEM_LOAD_32dp32b16xENS4_13SM90_TMA_LOADENS11_INS12_ILi1ELi4ELi3EEES15_NSS_INS5_IJS16_S1K_EEENS5_IJS1K_SC_EEEEEEENS4_39AutoVectorizingCopyWithAssumedAlignmentILi128EEENS4_14SM90_TMA_STOREES25_S27_S27_EEEvvEEEEvNT_6ParamsE,@"STO_CUDA_ENTRY STV_DEFAULT"
_ZN7cutlass13device_kernelINS_4gemm6kernel13GemmUniversalIN4cute5tupleIJiiiiEEENS1_10collective13CollectiveMmaINS1_35MainloopSm100TmaUmmaWarpSpecializedILi17ELi2ELi4ENS5_IJNS4_1CILi2EEENSA_ILi1EEESC_EEEEENS5_IJNSA_ILi128EEENSA_ILi64EEESG_EEENS_10bfloat16_tENS5_IJlSC_lEEESI_SJ_NS4_8TiledMMAINS4_8MMA_AtomIJNS4_26SM100_MMA_F16BF16_2x1SM_SSISI_SI_fLi128ELi64ELNS4_4UMMA5MajorE0ELSO_0ELNSN_7ScaleInE0ELSP_0EEEEEENS4_6LayoutINS5_IJSC_SC_SC_EEENS5_IJNSA_ILi0EEESU_SU_EEEEENS5_IJNS4_10UnderscoreESX_SX_EEEEENS4_18SM100_TMA_2SM_LOADENS4_14ComposedLayoutINS4_7SwizzleILi3ELi4ELi3EEENS4_18smem_ptr_flag_bitsILi16EEENSS_INS5_IJNSA_ILi8EEESG_EEENS5_IJSG_SC_EEEEEEEvNS4_8identityES10_S1A_vS1B_EENS_8epilogue10collective18CollectiveEpilogueINS1D_23Sm100TmaWarpSpecializedILi3ELi2ELi16ELb1ELb0EEEJNS5_IJSG_SG_SG_EEENS5_IJNSS_ISG_SC_EENSS_INS5_IJNSA_ILi16EEESB_EEENS5_IJSC_NSA_ILi32EEEEEEEEEEESI_SJ_SI_SJ_NS1D_6fusion15FusionCallbacksIS1H_NS1Q_17LinCombPerRowBiasISI_fSI_SI_fLi8ELNS_15FloatRoundStyleE2EEES1I_S1P_JEEENS4_5SM1004TMEM4LOAD26SM100_TMEM_LOAD_32dp32b16xENS4_13SM90_TMA_LOADENS11_INS12_ILi1ELi4ELi3EEES15_NSS_INS5_IJS16_S1K_EEENS5_IJS1K_SC_EEEEEEENS4_39AutoVectorizingCopyWithAssumedAlignmentILi128EEENS4_14SM90_TMA_STOREES25_S27_S27_EEEvvEEEEvNT_6ParamsE:
[----:B------:R-:W1:Y:S01]  /*0000*/  LDC R1, c[0x0][0x37c] ;  /* 0x0000df00ff017b82 */ /* 0x000e620000000800 */
[----:B------:R-:W2:Y:S01]  /*0010*/  S2R R0, SR_TID.X ;  /* 0x0000000000007919 */ /* 0x000ea20000002100 */
[----:B------:R-:W3:Y:S06]  /*0020*/  LDCU.64 UR8, c[0x0][0x890] ;  /* 0x00011200ff0877ac */ /* 0x000eec0008000a00 */
[----:B------:R-:W4:Y:S01]  /*0030*/  S2UR UR39, SR_CgaCtaId ;  /* 0x00000000002779c3 */ /* 0x000f220000008800 */
[----:B------:R-:W-:Y:S01]  /*0040*/  PRMT R62, RZ, 0x7610, R62 ;  /* 0x00007610ff3e7816 */ /* 0x000fe2000000003e */
[----:B------:R-:W1:Y:S01]  /*0050*/  LDCU.64 UR48, c[0x0][0x358] ;  /* 0x00006b00ff3077ac */ /* 0x000e620008000a00 */
[----:B------:R-:W-:-:S02]  /*0060*/  ELECT P0, URZ, PT ;  /* 0x0000000000ff782f */ /* 0x000fc40003800000 */
[----:B---3--:R-:W-:-:S04]  /*0070*/  ISETP.NE.U32.AND P1, PT, RZ, UR8, PT ;  /* 0x00000008ff007c0c */ /* 0x008fc8000bf25070 */
[----:B------:R-:W-:Y:S01]  /*0080*/  ISETP.NE.AND.EX P2, PT, RZ, UR9, PT, P1 ;  /* 0x00000009ff007c0c */ /* 0x000fe2000bf45310 */
[----:B----4-:R-:W-:Y:S02]  /*0090*/  ULOP3.LUT UR5, UR39, 0x1, URZ, 0xc0, !UPT ;  /* 0x0000000127057892 */ /* 0x010fe4000f8ec0ff */
[----:B------:R-:W-:Y:S01]  /*00a0*/  ULOP3.LUT UR4, UR39, 0x1, URZ, 0x3c, !UPT ;  /* 0x0000000127047892 */ /* 0x000fe2000f8e3cff */
[----:B--2---:R-:W-:-:S05]  /*00b0*/  SHF.R.U32.HI R68, RZ, 0x5, R0 ;  /* 0x00000005ff447819 */ /* 0x004fca0000011600 */
[----:B------:R-:W2:Y:S02]  /*00c0*/  SHFL.IDX PT, R2, R68, RZ, 0x1f ;  /* 0x00001fff44027589 */ /* 0x000ea400000e0000 */
[----:B--2---:R-:W-:Y:S02]  /*00d0*/  R2UR UR10, R2 ;  /* 0x00000000020a72ca */ /* 0x004fe400000e0000 */
[----:B-1----:R-:W-:Y:S05]  /*00e0*/  @P2 BRA `(.L_x_0) ;  /* 0x00000000002c2947 */ /* 0x002fea0003800000 */
[----:B------:R-:W1:Y:S02]  /*00f0*/  LDCU.64 UR6, c[0x0][0x888] ;  /* 0x00011100ff0677ac */ /* 0x000e640008000a00 */
[----:B-1----:R-:W-:-:S04]  /*0100*/  UISETP.NE.U32.AND UP0, UPT, UR6, URZ, UPT ;  /* 0x000000ff0600728c */ /* 0x002fc8000bf05070 */
[----:B------:R-:W-:-:S09]  /*0110*/  UISETP.NE.AND.EX UP0, UPT, UR7, URZ, UPT, UP0 ;  /* 0x000000ff0700728c */ /* 0x000fd2000bf05300 */
[----:B------:R-:W-:Y:S05]  /*0120*/  BRA.U !UP0, `(.L_x_1) ;  /* 0x0000000108107547 */ /* 0x000fea000b800000 */
[----:B------:R-:W1:Y:S02]  /*0130*/  LDC.64 R34, c[0x0][0x888] ;  /* 0x00022200ff227b82 */ /* 0x000e640000000a00 */
[----:B-1----:R1:W5:Y:S01]  /*0140*/  LDG.E R34, desc[UR48][R34.64] ;  /* 0x0000003022227981 */ /* 0x002362000c1e1900 */
[----:B------:R-:W-:Y:S01]  /*0150*/  HFMA2 R62, -RZ, RZ, 0, 5.9604644775390625e-08 ;  /* 0x00000001ff3e7431 */ /* 0x000fe200000001ff */
[----:B------:R-:W-:Y:S05]  /*0160*/  BRA `(.L_x_0) ;  /* 0x00000000000c7947 */ /* 0x000fea0003800000 */
.L_x_1:
[----:B------:R-:W1:Y:S01]  /*0170*/  LDCU UR6, c[0x0][0x880] ;  /* 0x00011000ff0677ac */ /* 0x000e620008000800 */
[----:B------:R-:W-:Y:S01]  /*0180*/  HFMA2 R62, -RZ, RZ, 0, 5.9604644775390625e-08 ;  /* 0x00000001ff3e7431 */ /* 0x000fe200000001ff */
[----:B-1----:R-:W-:-:S07]  /*0190*/  MOV R34, UR6 ;  /* 0x0000000600227c02 */ /* 0x002fce0008000f00 */
.L_x_0:
[----:B------:R-:W2:Y:S02]  /*01a0*/  LDCU.64 UR6, c[0x0][0x8b0] ;  /* 0x00011600ff0677ac */ /* 0x000ea40008000a00 */
[----:B--2---:R-:W-:-:S04]  /*01b0*/  UISETP.NE.U32.AND UP0, UPT, UR6, URZ, UPT ;  /* 0x000000ff0600728c */ /* 0x004fc8000bf05070 */
[----:B------:R-:W-:-:S09]  /*01c0*/  UISETP.NE.AND.EX UP0, UPT, UR7, URZ, UPT, UP0 ;  /* 0x000000ff0700728c */ /* 0x000fd2000bf05300 */
[----:B------:R-:W-:Y:S05]  /*01d0*/  BRA.U UP0, `(.L_x_2) ;  /* 0x0000000100247547 */ /* 0x000fea000b800000 */
[----:B------:R-:W2:Y:S02]  /*01e0*/  LDCU.64 UR6, c[0x0][0x8a8] ;  /* 0x00011500ff0677ac */ /* 0x000ea40008000a00 */
[----:B--2---:R-:W-:-:S04]  /*01f0*/  UISETP.NE.U32.AND UP0, UPT, UR6, URZ, UPT ;  /* 0x000000ff0600728c */ /* 0x004fc8000bf05070 */
[----:B------:R-:W-:-:S09]  /*0200*/  UISETP.NE.AND.EX UP0, UPT, UR7, URZ, UPT, UP0 ;  /* 0x000000ff0700728c */ /* 0x000fd2000bf05300 */
[----:B------:R-:W-:Y:S05]  /*0210*/  BRA.U !UP0, `(.L_x_3) ;  /* 0x00000001080c7547 */ /* 0x000fea000b800000 */
[----:B------:R-:W2:Y:S02]  /*0220*/  LDC.64 R2, c[0x0][0x8a8] ;  /* 0x00022a00ff027b82 */ /* 0x000ea40000000a00 */
[----:B--2---:R2:W5:Y:S01]  /*0230*/  LDG.E R33, desc[UR48][R2.64] ;  /* 0x0000003002217981 */ /* 0x004562000c1e1900 */
[----:B------:R-:W-:Y:S05]  /*0240*/  BRA `(.L_x_2) ;  /* 0x0000000000087947 */ /* 0x000fea0003800000 */
.L_x_3:
[----:B------:R-:W2:Y:S02]  /*0250*/  LDCU UR6, c[0x0][0x8a0] ;  /* 0x00011400ff0677ac */ /* 0x000ea40008000800 */
[----:B--2---:R-:W-:Y:S02]  /*0260*/  MOV R33, UR6 ;  /* 0x0000000600217c02 */ /* 0x004fe40008000f00 */
.L_x_2:
[----:B--2---:R-:W-:Y:S01]  /*0270*/  IMAD.U32 R2, RZ, RZ, UR10 ;  /* 0x0000000aff027e24 */ /* 0x004fe2000f8e00ff */
[----:B------:R-:W-:Y:S04]  /*0280*/  BSSY.RECONVERGENT B0, `(.L_x_4) ;  /* 0x000000c000007945 */ /* 0x000fe80003800200 */
[C---:B------:R-:W-:Y:S02]  /*0290*/  ISETP.NE.OR P3, PT, R2.reuse, 0x1, !P0 ;  /* 0x000000010200780c */ /* 0x040fe40004765670 */
[----:B------:R-:W-:-:S11]  /*02a0*/  ISETP.NE.OR P2, PT, R2, 0x3, !P0 ;  /* 0x000000030200780c */ /* 0x000fd60004745670 */
[----:B------:R-:W-:Y:S05]  /*02b0*/  @P3 BRA `(.L_x_5) ;  /* 0x0000000000203947 */ /* 0x000fea0003800000 */
[----:B------:R-:W2:Y:S02]  /*02c0*/  LDCU.64 UR6, c[0x0][0x348] ;  /* 0x00006900ff0677ac */ /* 0x000ea40008000a00 */
[----:B--2---:R-:W-:Y:S02]  /*02d0*/  UIADD3 UR12, UP1, UPT, UR6, 0x80, URZ ;  /* 0x00000080060c7890 */ /* 0x004fe4000ff3e0ff */
[----:B------:R-:W-:Y:S02]  /*02e0*/  UIADD3 UR6, UP0, UPT, UR6, 0x180, URZ ;  /* 0x0000018006067890 */ /* 0x000fe4000ff1e0ff */
[----:B------:R-:W-:Y:S02]  /*02f0*/  UIADD3.X UR13, UPT, UPT, URZ, UR7, URZ, UP1, !UPT ;  /* 0x00000007ff0d7290 */ /* 0x000fe40008ffe4ff */
[----:B------:R-:W-:-:S07]  /*0300*/  UIADD3.X UR7, UPT, UPT, URZ, UR7, URZ, UP0, !UPT ;  /* 0x00000007ff077290 */ /* 0x000fce00087fe4ff */
[----:B------:R2:W-:Y:S02]  /*0310*/  UTMACCTL.PF [UR12] ;  /* 0x000000000c0079b9 */ /* 0x0005e40008040000 */
[----:B------:R2:W-:Y:S02]  /*0320*/  UTMACCTL.PF [UR6] ;  /* 0x00000000060079b9 */ /* 0x0005e40008040000 */
[----:B--2---:R-:W-:Y:S01]  /*0330*/  NOP ;  /* 0x0000000000007918 */ /* 0x004fe20000000000 */
.L_x_5:
[----:B------:R-:W-:Y:S05]  /*0340*/  BSYNC.RECONVERGENT B0 ;  /* 0x0000000000007941 */ /* 0x000fea0003800200 */
.L_x_4:
[----:B------:R-:W-:Y:S04]  /*0350*/  BSSY.RECONVERGENT B0, `(.L_x_6) ;  /* 0x000000a000007945 */ /* 0x000fe80003800200 */
        /* <DEDUP_REMOVED lines=9> */
.L_x_7:
[----:B------:R-:W-:Y:S05]  /*03f0*/  BSYNC.RECONVERGENT B0 ;  /* 0x0000000000007941 */ /* 0x000fea0003800200 */
.L_x_6:
[----:B------:R-:W2:Y:S01]  /*0400*/  LDCU.64 UR6, c[0x0][0x888] ;  /* 0x00011100ff0677ac */ /* 0x000ea20008000a00 */
[----:B------:R-:W-:Y:S01]  /*0410*/  ISETP.NE.AND.EX P1, PT, RZ, UR9, PT, P1 ;  /* 0x00000009ff007c0c */ /* 0x000fe2000bf25310 */
[----:B------:R-:W-:Y:S02]  /*0420*/  UPLOP3.LUT UP4, UPT, UPT, UPT, UPT, 0x80, 0x8 ;  /* 0x000000000008789c */ /* 0x000fe40003f8f070 */
[----:B--2---:R-:W-:-:S04]  /*0430*/  UISETP.NE.U32.AND UP5, UPT, UR6, URZ, UPT ;  /* 0x000000ff0600728c */ /* 0x004fc8000bfa5070 */
[----:B------:R-:W-:-:S06]  /*0440*/  UISETP.NE.AND.EX UP5, UPT, UR7, URZ, UPT, UP5 ;  /* 0x000000ff0700728c */ /* 0x000fcc000bfa5350 */
[----:B------:R-:W-:-:S13]  /*0450*/  PLOP3.LUT P2, PT, PT, PT, UP5, 0x80, 0x8 ;  /* 0x000000000008781c */ /* 0x000fda0003f4f058 */
[----:B------:R-:W-:Y:S05]  /*0460*/  @P2 BRA P1, `(.L_x_8) ;  /* 0x0000000000202947 */ /* 0x000fea0000800000 */
[----:B------:R-:W-:Y:S01]  /*0470*/  UISETP.NE.U32.AND UP1, UPT, UR8, URZ, UPT ;  /* 0x000000ff0800728c */ /* 0x000fe2000bf25070 */
[----:B-----5:R-:W-:Y:S01]  /*0480*/  FSETP.NEU.AND P1, PT, R34, RZ, PT ;  /* 0x000000ff2200720b */ /* 0x020fe20003f2d000 */
[----:B------:R-:W-:Y:S02]  /*0490*/  USEL UR6, URZ, 0xffffffff, UP5 ;  /* 0xffffffffff067887 */ /* 0x000fe4000a800000 */
[----:B------:R-:W-:-:S10]  /*04a0*/  UISETP.NE.AND.EX UP1, UPT, UR9, URZ, UPT, UP1 ;  /* 0x000000ff0900728c */ /* 0x000fd4000bf25310 */
[----:B------:R-:W-:Y:S01]  /*04b0*/  VOTEU.ANY UP0, P1 ;  /* 0x0000000000ff7886 */ /* 0x000fe20000800100 */
[----:B------:R-:W-:-:S04]  /*04c0*/  @!UP1 USEL UR6, URZ, 0xffffffff, UP0 ;  /* 0xffffffffff069887 */ /* 0x000fc80008000000 */
[----:B------:R-:W-:-:S04]  /*04d0*/  ULOP3.LUT UR6, UR6, 0x1, URZ, 0xc0, !UPT ;  /* 0x0000000106067892 */ /* 0x000fc8000f8ec0ff */
[----:B------:R-:W-:-:S11]  /*04e0*/  UISETP.NE.U32.AND UP4, UPT, UR6, 0x1, UPT ;  /* 0x000000010600788c */ /* 0x000fd6000bf85070 */
.L_x_8:
[----:B------:R-:W2:Y:S01]  /*04f0*/  SHFL.IDX PT, R2, R68, RZ, 0x1f ;  /* 0x00001fff44027589 */ /* 0x000ea200000e0000 */
[----:B------:R-:W-:-:S04]  /*0500*/  UISETP.NE.AND UP0, UPT, UR10, 0x2, UPT ;  /* 0x000000020a00788c */ /* 0x000fc8000bf05270 */
[----:B------:R-:W-:Y:S02]  /*0510*/  UISETP.EQ.AND UP1, UPT, UR5, URZ, !UP0 ;  /* 0x000000ff0500728c */ /* 0x000fe4000c722270 */
[----:B------:R-:W-:-:S04]  /*0520*/  USEL UR7, URZ, 0x1, UP0 ;  /* 0x00000001ff077887 */ /* 0x000fc80008000000 */
[----:B------:R-:W-:Y:S02]  /*0530*/  PLOP3.LUT P5, PT, P0, PT, UP1, 0x80, 0x8 ;  /* 0x000000000008781c */ /* 0x000fe400007af018 */
[----:B--2---:R-:W-:-:S13]  /*0540*/  ISETP.NE.AND P1, PT, R2, RZ, PT ;  /* 0x000000ff0200720c */ /* 0x004fda0003f25270 */
[----:B------:R-:W-:Y:S05]  /*0550*/  @P1 BRA `(.L_x_9) ;  /* 0x0000000000b81947 */ /* 0x000fea0003800000 */
[----:B------:R-:W-:Y:S01]  /*0560*/  ELECT P1, URZ, PT ;  /* 0x0000000000ff782f */ /* 0x000fe20003820000 */
[----:B------:R-:W-:-:S12]  /*0570*/  BSSY.RECONVERGENT B0, `(.L_x_9) ;  /* 0x000002c000007945 */ /* 0x000fd80003800200 */
[----:B------:R-:W-:Y:S05]  /*0580*/  @!P1 BRA `(.L_x_10) ;  /* 0x0000000000a89947 */ /* 0x000fea0003800000 */
[----:B------:R-:W-:Y:S01]  /*0590*/  UMOV UR8, 0x400 ;  /* 0x0000040000087882 */ /* 0x000fe20000000000 */
[----:B------:R-:W-:Y:S01]  /*05a0*/  UMOV UR6, 0x1 ;  /* 0x0000000100067882 */ /* 0x000fe20000000000 */
[----:B------:R-:W-:Y:S02]  /*05b0*/  ULEA UR8, UR39, UR8, 0x18 ;  /* 0x0000000827087291 */ /* 0x000fe4000f8ec0ff */
[----:B------:R-:W-:-:S04]  /*05c0*/  UIADD3 UR12, UPT, UPT, -UR6, 0x100000, URZ ;  /* 0x00100000060c7890 */ /* 0x000fc8000fffe1ff */
[----:B------:R-:W-:Y:S02]  /*05d0*/  USHF.L.U32 UR13, UR12, 0xb, URZ ;  /* 0x0000000b0c0d7899 */ /* 0x000fe400080006ff */
[----:B------:R-:W-:Y:S01]  /*05e0*/  USHF.L.U32 UR12, UR12, 0x1, URZ ;  /* 0x000000010c0c7899 */ /* 0x000fe200080006ff */
[----:B------:R-:W2:Y:S11]  /*05f0*/  FENCE.VIEW.ASYNC.S ;  /* 0x00000000000073c6 */ /* 0x000eb60000000000 */
[----:B--2---:R2:W3:Y:S01]  /*0600*/  SYNCS.EXCH.64 URZ, [UR8], UR12 ;  /* 0x0000000c08ff75b2 */ /* 0x0044e20008000100 */
[----:B------:R2:W4:Y:S01]  /*0610*/  SYNCS.EXCH.64 URZ, [UR8+0x88], UR12 ;  /* 0x0000880c08ff75b2 */ /* 0x0005220008000100 */
[----:B------:R2:W1:Y:S01]  /*0620*/  SYNCS.EXCH.64 URZ, [UR8+0x8], UR12 ;  /* 0x0000080c08ff75b2 */ /* 0x0004620008000100 */
        /* <DEDUP_REMOVED lines=30> */
[----:B------:R2:W1:Y:S02]  /*0810*/  SYNCS.EXCH.64 URZ, [UR8+0x108], UR12 ;  /* 0x0001080c08ff75b2 */ /* 0x0004640008000100 */
[----:B--234-:R-:W-:Y:S01]  /*0820*/  NOP ;  /* 0x0000000000007918 */ /* 0x01cfe20000000000 */
.L_x_10:
[----:B------:R-:W-:Y:S05]  /*0830*/  BSYNC.RECONVERGENT B0 ;  /* 0x0000000000007941 */ /* 0x000fea0003800200 */
.L_x_9:
[----:B------:R-:W2:Y:S01]  /*0840*/  SHFL.IDX PT, R2, R68, RZ, 0x1f ;  /* 0x00001fff44027589 */ /* 0x000ea200000e0000 */
[----:B------:R-:W-:Y:S01]  /*0850*/  NOP ;  /* 0x0000000000007918 */ /* 0x000fe20000000000 */
[----:B--2---:R-:W-:-:S13]  /*0860*/  ISETP.NE.AND P1, PT, R2, 0x1, PT ;  /* 0x000000010200780c */ /* 0x004fda0003f25270 */
[----:B------:R-:W-:Y:S05]  /*0870*/  @P1 BRA `(.L_x_11) ;  /* 0x00000000004c1947 */ /* 0x000fea0003800000 */
[----:B------:R-:W-:Y:S01]  /*0880*/  UMOV UR9, 0x400 ;  /* 0x0000040000097882 */ /* 0x000fe20000000000 */
[----:B------:R-:W-:Y:S01]  /*0890*/  UMOV UR8, 0x20 ;  /* 0x0000002000087882 */ /* 0x000fe20000000000 */
[----:B------:R-:W-:Y:S01]  /*08a0*/  UMOV UR6, 0x80 ;  /* 0x0000008000067882 */ /* 0x000fe20000000000 */
[----:B------:R-:W-:Y:S02]  /*08b0*/  ULEA UR9, UR39, UR9, 0x18 ;  /* 0x0000000927097291 */ /* 0x000fe4000f8ec0ff */
[----:B------:R-:W-:-:S04]  /*08c0*/  UIADD3 UR12, UPT, UPT, -UR8, 0x100000, URZ ;  /* 0x00100000080c7890 */ /* 0x000fc8000fffe1ff */
[----:B------:R-:W-:Y:S02]  /*08d0*/  USHF.L.U32 UR13, UR12, 0xb, URZ ;  /* 0x0000000b0c0d7899 */ /* 0x000fe400080006ff */
[----:B------:R-:W-:Y:S02]  /*08e0*/  USHF.L.U32 UR12, UR12, 0x1, URZ ;  /* 0x000000010c0c7899 */ /* 0x000fe400080006ff */
[----:B------:R-:W-:-:S04]  /*08f0*/  UIADD3 UR14, UPT, UPT, -UR6, 0x100000, URZ ;  /* 0x00100000060e7890 */ /* 0x000fc8000fffe1ff */
[----:B------:R-:W-:Y:S02]  /*0900*/  USHF.L.U32 UR15, UR14, 0xb, URZ ;  /* 0x0000000b0e0f7899 */ /* 0x000fe400080006ff */
[----:B------:R-:W-:Y:S01]  /*0910*/  USHF.L.U32 UR14, UR14, 0x1, URZ ;  /* 0x000000010e0e7899 */ /* 0x000fe200080006ff */
[----:B------:R-:W-:Y:S01]  /*0920*/  ELECT P1, URZ, PT ;  /* 0x0000000000ff782f */ /* 0x000fe20003820000 */
[----:B------:R-:W2:Y:S02]  /*0930*/  FENCE.VIEW.ASYNC.S ;  /* 0x00000000000073c6 */ /* 0x000ea40000000000 */
[----:B--2---:R2:W3:Y:S08]  /*0940*/  SYNCS.EXCH.64 URZ, [UR9+0x110], UR12 ;  /* 0x0001100c09ff75b2 */ /* 0x0044f00008000100 */
[----:B------:R2:W4:Y:S01]  /*0950*/  SYNCS.EXCH.64 URZ, [UR9+0x128], UR14 ;  /* 0x0001280e09ff75b2 */ /* 0x0005220008000100 */
[----:B------:R2:W1:Y:S01]  /*0960*/  SYNCS.EXCH.64 URZ, [UR9+0x118], UR12 ;  /* 0x0001180c09ff75b2 */ /* 0x0004620008000100 */
[----:B------:R2:W1:Y:S01]  /*0970*/  SYNCS.EXCH.64 URZ, [UR9+0x130], UR14 ;  /* 0x0001300e09ff75b2 */ /* 0x0004620008000100 */
[----:B------:R2:W1:Y:S01]  /*0980*/  SYNCS.EXCH.64 URZ, [UR9+0x120], UR12 ;  /* 0x0001200c09ff75b2 */ /* 0x0004620008000100 */
[----:B------:R2:W1:Y:S01]  /*0990*/  SYNCS.EXCH.64 URZ, [UR9+0x138], UR14 ;  /* 0x0001380e09ff75b2 */ /* 0x0004620008000100 */
[----:B------:R-:W-:Y:S01]  /*09a0*/  NOP ;  /* 0x0000000000007918 */ /* 0x000fe20000000000 */
.L_x_11:
[----:B------:R-:W2:Y:S01]  /*09b0*/  SHFL.IDX PT, R2, R68, RZ, 0x1f ;  /* 0x00001fff44027589 */ /* 0x000ea200000e0000 */
[----:B------:R-:W-:Y:S01]  /*09c0*/  NOP ;  /* 0x0000000000007918 */ /* 0x000fe20000000000 */
[----:B--2---:R-:W-:-:S13]  /*09d0*/  ISETP.NE.AND P1, PT, R2, 0x3, PT ;  /* 0x000000030200780c */ /* 0x004fda0003f25270 */
[----:B------:R-:W-:Y:S05]  /*09e0*/  @P1 BRA `(.L_x_12) ;  /* 0x00000000002c1947 */ /* 0x000fea0003800000 */
[----:B------:R-:W-:Y:S01]  /*09f0*/  UMOV UR8, 0x400 ;  /* 0x0000040000087882 */ /* 0x000fe20000000000 */
[----:B------:R-:W-:Y:S01]  /*0a00*/  UMOV UR6, 0x20 ;  /* 0x0000002000067882 */ /* 0x000fe20000000000 */
[----:B------:R-:W-:Y:S02]  /*0a10*/  ULEA UR8, UR39, UR8, 0x18 ;  /* 0x0000000827087291 */ /* 0x000fe4000f8ec0ff */
[----:B------:R-:W-:-:S04]  /*0a20*/  UIADD3 UR12, UPT, UPT, -UR6, 0x100000, URZ ;  /* 0x00100000060c7890 */ /* 0x000fc8000fffe1ff */
[----:B------:R-:W-:Y:S02]  /*0a30*/  USHF.L.U32 UR13, UR12, 0xb, URZ ;  /* 0x0000000b0c0d7899 */ /* 0x000fe400080006ff */
[----:B------:R-:W-:Y:S01]  /*0a40*/  USHF.L.U32 UR12, UR12, 0x1, URZ ;  /* 0x000000010c0c7899 */ /* 0x000fe200080006ff */
[----:B------:R-:W-:Y:S01]  /*0a50*/  ELECT P1, URZ, PT ;  /* 0x0000000000ff782f */ /* 0x000fe20003820000 */
[----:B------:R-:W2:Y:S10]  /*0a60*/  FENCE.VIEW.ASYNC.S ;  /* 0x00000000000073c6 */ /* 0x000eb40000000000 */
[----:B--2---:R2:W1:Y:S01]  /*0a70*/  SYNCS.EXCH.64 URZ, [UR8+0x140], UR12 ;  /* 0x0001400c08ff75b2 */ /* 0x0044620008000100 */
[----:B------:R2:W1:Y:S01]  /*0a80*/  SYNCS.EXCH.64 URZ, [UR8+0x148], UR12 ;  /* 0x0001480c08ff75b2 */ /* 0x0004620008000100 */
[----:B------:R-:W-:Y:S01]  /*0a90*/  NOP ;  /* 0x0000000000007918 */ /* 0x000fe20000000000 */
.L_x_12:
[----:B------:R-:W3:Y:S01]  /*0aa0*/  SHFL.IDX PT, R2, R68, RZ, 0x1f ;  /* 0x00001fff44027589 */ /* 0x000ee200000e0000 */
[----:B------:R-:W-:Y:S01]  /*0ab0*/  NOP ;  /* 0x0000000000007918 */ /* 0x000fe20000000000 */
[----:B---3--:R-:W-:-:S13]  /*0ac0*/  ISETP.NE.AND P1, PT, R2, 0x4, PT ;  /* 0x000000040200780c */ /* 0x008fda0003f25270 */
[----:B------:R-:W-:Y:S05]  /*0ad0*/  @P1 BRA `(.L_x_13) ;  /* 0x0000000000481947 */ /* 0x000fea0003800000 */
[----:B------:R-:W-:Y:S01]  /*0ae0*/  UMOV UR9, 0x1e0 ;  /* 0x000001e000097882 */ /* 0x000fe20000000000 */
[----:B--2---:R-:W-:Y:S01]  /*0af0*/  UMOV UR8, 0x400 ;  /* 0x0000040000087882 */ /* 0x004fe20000000000 */
[----:B------:R-:W-:Y:S01]  /*0b00*/  USEL UR9, UR9, 0x1a0, UP4 ;  /* 0x000001a009097887 */ /* 0x000fe2000a000000 */
        /* <DEDUP_REMOVED lines=10> */
[----:B--2---:R3:W2:Y:S08]  /*0bb0*/  SYNCS.EXCH.64 URZ, [UR8+0x150], UR12 ;  /* 0x0001500c08ff75b2 */ /* 0x0046b00008000100 */
[----:B------:R3:W1:Y:S01]  /*0bc0*/  SYNCS.EXCH.64 URZ, [UR8+0x160], UR14 ;  /* 0x0001600e08ff75b2 */ /* 0x0006620008000100 */
[----:B------:R3:W1:Y:S01]  /*0bd0*/  SYNCS.EXCH.64 URZ, [UR8+0x158], UR12 ;  /* 0x0001580c08ff75b2 */ /* 0x0006620008000100 */
[----:B------:R3:W1:Y:S02]  /*0be0*/  SYNCS.EXCH.64 URZ, [UR8+0x168], UR14 ;  /* 0x0001680e08ff75b2 */ /* 0x0006640008000100 */
[----:B---3--:R-:W-:Y:S01]  /*0bf0*/  NOP ;  /* 0x0000000000007918 */ /* 0x008fe20000000000 */
.L_x_13:
[----:B------:R-:W3:Y:S01]  /*0c00*/  SHFL.IDX PT, R2, R68, RZ, 0x1f ;  /* 0x00001fff44027589 */ /* 0x000ee200000e0000 */
[----:B------:R-:W-:Y:S01]  /*0c10*/  NOP ;  /* 0x0000000000007918 */ /* 0x000fe20000000000 */
[----:B---3--:R-:W-:-:S13]  /*0c20*/  ISETP.NE.AND P1, PT, R2, 0x5, PT ;  /* 0x000000050200780c */ /* 0x008fda0003f25270 */
[----:B------:R-:W-:Y:S05]  /*0c30*/  @P1 BRA `(.L_x_14) ;  /* 0x0000000000541947 */ /* 0x000fea0003800000 */
[----:B------:R-:W-:Y:S01]  /*0c40*/  UMOV UR9, 0x400 ;  /* 0x0000040000097882 */ /* 0x000fe20000000000 */
[----:B--2---:R-:W-:Y:S01]  /*0c50*/  UMOV UR8, 0x1 ;  /* 0x0000000100087882 */ /* 0x004fe20000000000 */
        /* <DEDUP_REMOVED lines=13> */
[----:B------:R3:W1:Y:S01]  /*0d30*/  SYNCS.EXCH.64 URZ, [UR9+0x198], UR14 ;  /* 0x0001980e09ff75b2 */ /* 0x0006620008000100 */
[----:B------:R3:W1:Y:S01]  /*0d40*/  SYNCS.EXCH.64 URZ, [UR9+0x180], UR12 ;  /* 0x0001800c09ff75b2 */ /* 0x0006620008000100 */
[----:B------:R3:W1:Y:S01]  /*0d50*/  SYNCS.EXCH.64 URZ, [UR9+0x1a0], UR14 ;  /* 0x0001a00e09ff75b2 */ /* 0x0006620008000100 */
[----:B------:R3:W1:Y:S01]  /*0d60*/  SYNCS.EXCH.64 URZ, [UR9+0x188], UR12 ;  /* 0x0001880c09ff75b2 */ /* 0x0006620008000100 */
[----:B------:R3:W1:Y:S02]  /*0d70*/  SYNCS.EXCH.64 URZ, [UR9+0x1a8], UR14 ;  /* 0x0001a80e09ff75b2 */ /* 0x0006640008000100 */
[----:B---3--:R-:W-:Y:S01]  /*0d80*/  NOP ;  /* 0x0000000000007918 */ /* 0x008fe20000000000 */
.L_x_14:
[----:B------:R-:W3:Y:S01]  /*0d90*/  SHFL.IDX PT, R2, R68, RZ, 0x1f ;  /* 0x00001fff44027589 */ /* 0x000ee200000e0000 */
[----:B------:R-:W-:Y:S01]  /*0da0*/  ISETP.NE.OR P0, PT, RZ, UR10, !P0 ;  /* 0x0000000aff007c0c */ /* 0x000fe2000c705670 */
[----:B------:R-:W-:Y:S01]  /*0db0*/  NOP ;  /* 0x0000000000007918 */ /* 0x000fe20000000000 */
[----:B---3--:R-:W-:-:S13]  /*0dc0*/  ISETP.NE.AND P1, PT, R2, 0x3, PT ;  /* 0x000000030200780c */ /* 0x008fda0003f25270 */
[----:B------:R-:W-:Y:S05]  /*0dd0*/  @P1 BRA `(.L_x_15) ;  /* 0x0000000000341947 */ /* 0x000fea0003800000 */
[----:B--2---:R-:W-:Y:S01]  /*0de0*/  UMOV UR8, 0x400 ;  /* 0x0000040000087882 */ /* 0x004fe20000000000 */
[----:B------:R-:W-:Y:S01]  /*0df0*/  UMOV UR6, 0x20 ;  /* 0x0000002000067882 */ /* 0x000fe20000000000 */
[----:B------:R-:W-:Y:S02]  /*0e00*/  ULEA UR8, UR39, UR8, 0x18 ;  /* 0x0000000827087291 */ /* 0x000fe4000f8ec0ff */
[----:B------:R-:W-:-:S04]  /*0e10*/  UIADD3 UR12, UPT, UPT, -UR6, 0x100000, URZ ;  /* 0x00100000060c7890 */ /* 0x000fc8000fffe1ff */
[----:B------:R-:W-:Y:S02]  /*0e20*/  USHF.L.U32 UR13, UR12, 0xb, URZ ;  /* 0x0000000b0c0d7899 */ /* 0x000fe400080006ff */
[----:B------:R-:W-:Y:S01]  /*0e30*/  USHF.L.U32 UR12, UR12, 0x1, URZ ;  /* 0x000000010c0c7899 */ /* 0x000fe200080006ff */
[----:B------:R-:W-:Y:S01]  /*0e40*/  ELECT P1, URZ, PT ;  /* 0x0000000000ff782f */ /* 0x000fe20003820000 */
[----:B------:R-:W2:Y:S10]  /*0e50*/  FENCE.VIEW.ASYNC.S ;  /* 0x00000000000073c6 */ /* 0x000eb40000000000 */
[----:B--2---:R3:W2:Y:S01]  /*0e60*/  SYNCS.EXCH.64 URZ, [UR8+0x1b0], UR12 ;  /* 0x0001b00c08ff75b2 */ /* 0x0046a20008000100 */
[----:B------:R3:W1:Y:S01]  /*0e70*/  SYNCS.EXCH.64 URZ, [UR8+0x1c0], UR12 ;  /* 0x0001c00c08ff75b2 */ /* 0x0006620008000100 */
[----:B------:R3:W1:Y:S01]  /*0e80*/  SYNCS.EXCH.64 URZ, [UR8+0x1b8], UR12 ;  /* 0x0001b80c08ff75b2 */ /* 0x0006620008000100 */
[----:B------:R3:W1:Y:S02]  /*0e90*/  SYNCS.EXCH.64 URZ, [UR8+0x1c8], UR12 ;  /* 0x0001c80c08ff75b2 */ /* 0x0006640008000100 */
[----:B---3--:R-:W-:Y:S01]  /*0ea0*/  NOP ;  /* 0x0000000000007918 */ /* 0x008fe20000000000 */
.L_x_15:
[----:B------:R-:W-:Y:S01]  /*0eb0*/  VOTEU.ALL UP0, P0 ;  /* 0x0000000000ff7886 */ /* 0x000fe20000000000 */
[----:B--2---:R-:W2:Y:S01]  /*0ec0*/  LDCU UR8, c[0x0][0x36c] ;  /* 0x00006d80ff0877ac */ /* 0x004ea20008000800 */
[----:B------:R-:W-:Y:S01]  /*0ed0*/  NOP ;  /* 0x0000000000007918 */ /* 0x000fe20000000000 */
[----:B------:R-:W-:Y:S01]  /*0ee0*/  LOP3.LUT R2, R0, 0x1f, RZ, 0xc0, !PT ;  /* 0x0000001f00027812 */ /* 0x000fe200078ec0ff */
[----:B------:R-:W-:Y:S01]  /*0ef0*/  UMOV UR12, 0x20 ;  /* 0x00000020000c7882 */ /* 0x000fe20000000000 */
[----:B------:R-:W-:Y:S01]  /*0f00*/  @!UP0 UMOV UR6, 0x400 ;  /* 0x0000040000068882 */ /* 0x000fe20000000000 */
[----:B------:R-:W-:-:S04]  /*0f10*/  @!UP0 UIADD3 UR12, UPT, UPT, -UR12, 0x100000, URZ ;  /* 0x001000000c0c8890 */ /* 0x000fc8000fffe1ff */
[----:B------:R-:W-:Y:S02]  /*0f20*/  @!UP0 USHF.L.U32 UR13, UR12, 0xb, URZ ;  /* 0x0000000b0c0d8899 */ /* 0x000fe400080006ff */
[----:B------:R-:W-:Y:S02]  /*0f30*/  @!UP0 USHF.L.U32 UR12, UR12, 0x1, URZ ;  /* 0x000000010c0c8899 */ /* 0x000fe400080006ff */
[----:B------:R-:W-:Y:S01]  /*0f40*/  @!UP0 ULEA UR6, UR39, UR6, 0x18 ;  /* 0x0000000627068291 */ /* 0x000fe2000f8ec0ff */
[----:B------:R-:W-:Y:S01]  /*0f50*/  VOTEU.ALL UP0, P0 ;  /* 0x0000000000ff7886 */ /* 0x000fe20000000000 */
[----:B------:R-:W-:Y:S01]  /*0f60*/  UISETP.NE.AND UP3, UPT, UR10, URZ, UPT ;  /* 0x000000ff0a00728c */ /* 0x000fe2000bf65270 */
[----:B------:R-:W3:Y:S09]  /*0f70*/  FENCE.VIEW.ASYNC.S ;  /* 0x00000000000073c6 */ /* 0x000ef20000000000 */
[----:B---3--:R3:W1:Y:S01]  /*0f80*/  @!UP0 SYNCS.EXCH.64 URZ, [UR6+0x1d0], UR12 ;  /* 0x0001d00c06ff85b2 */ /* 0x0086620008000100 */
[----:B--2---:R-:W-:-:S09]  /*0f90*/  UISETP.EQ.U32.AND UP0, UPT, UR8, 0x1, UPT ;  /* 0x000000010800788c */ /* 0x004fd2000bf02070 */
[----:B------:R-:W-:Y:S05]  /*0fa0*/  BRA.U !UP0, `(.L_x_16) ;  /* 0x0000000108087547 */ /* 0x000fea000b800000 */
[----:B-1--4-:R-:W-:Y:S01]  /*0fb0*/  UCGABAR_ARV ;  /* 0x00000000000079c7 */ /* 0x012fe20008000000 */
[----:B------:R-:W-:Y:S05]  /*0fc0*/  BRA `(.L_x_17) ;  /* 0x0000000000047947 */ /* 0x000fea0003800000 */
.L_x_16:
[----:B-1--4-:R-:W-:Y:S01]  /*0fd0*/  NOP ;  /* 0x0000000000007918 */ /* 0x012fe20000000000 */
.L_x_17:
[----:B------:R-:W1:Y:S01]  /*0fe0*/  S2R R4, SR_CTAID.Y ;  /* 0x0000000000047919 */ /* 0x000e620000002600 */
[----:B------:R-:W-:-:S05]  /*0ff0*/  CS2R.32 R61, SR_CgaSize ;  /* 0x00000000003d7805 */ /* 0x000fca0000008a00 */
[----:B------:R-:W-:-:S05]  /*1000*/  IMAD R61, R61, -0xa0, RZ ;  /* 0xffffff603d3d7824 */ /* 0x000fca00078e02ff */
[----:B---3--:R-:W-:-:S14]  /*1010*/  R2UR UR6, R61 ;  /* 0x000000003d0672ca */ /* 0x008fdc00000e0000 */
[----:B------:R-:W2:Y:S01]  /*1020*/  LDCU UR6, c[0x0][UR6+0x2b4] ;  /* 0x00005680060677ac */ /* 0x000ea20008000800 */
[----:B------:R-:W-:-:S05]  /*1030*/  CS2R.32 R3, SR_CgaSize ;  /* 0x0000000000037805 */ /* 0x000fca0000008a00 */
[----:B------:R-:W-:-:S06]  /*1040*/  IMAD R3, R3, -0xa0, RZ ;  /* 0xffffff6003037824 */ /* 0x000fcc00078e02ff */
[----:B------:R-:W3:Y:S01]  /*1050*/  LDC R3, c[0x0][R3+0x2a4] ;  /* 0x0000a90003037b82 */ /* 0x000ee20000000800 */
[----:B------:R-:W-:Y:S01]  /*1060*/  PRMT R13, RZ, 0x7610, R13 ;  /* 0x00007610ff0d7816 */ /* 0x000fe2000000000d */
[----:B------:R-:W4:Y:S01]  /*1070*/  S2R R5, SR_CTAID.X ;  /* 0x0000000000057919 */ /* 0x000f220000002500 */
[----:B------:R-:W-:-:S05]  /*1080*/  CS2R.32 R61, SR_CgaSize ;  /* 0x00000000003d7805 */ /* 0x000fca0000008a00 */
[----:B------:R-:W-:-:S05]  /*1090*/  IMAD R61, R61, -0xa0, RZ ;  /* 0xffffff603d3d7824 */ /* 0x000fca00078e02ff */
[----:B------:R-:W-:-:S14]  /*10a0*/  R2UR UR8, R61 ;  /* 0x000000003d0872ca */ /* 0x000fdc00000e0000 */
[----:B------:R-:W3:Y:S01]  /*10b0*/  LDCU UR8, c[0x0][UR8+0x2b0] ;  /* 0x00005600080877ac */ /* 0x000ee20008000800 */
[----:B------:R-:W-:Y:S01]  /*10c0*/  PRMT R12, RZ, 0x7610, R12 ;  /* 0x00007610ff0c7816 */ /* 0x000fe2000000000c */
[----:B------:R-:W-:Y:S01]  /*10d0*/  UISETP.NE.AND UP1, UPT, UR10, 0x2, UPT ;  /* 0x000000020a00788c */ /* 0x000fe2000bf25270 */
[----:B------:R-:W2:Y:S01]  /*10e0*/  LDC R14, c[0x0][0xb24] ;  /* 0x0002c900ff0e7b82 */ /* 0x000ea20000000800 */
[----:B------:R-:W-:-:S05]  /*10f0*/  CS2R.32 R6, SR_CgaSize ;  /* 0x0000000000067805 */ /* 0x000fca0000008a00 */
[----:B------:R-:W-:-:S06]  /*1100*/  IMAD R6, R6, -0xa0, RZ ;  /* 0xffffff6006067824 */ /* 0x000fcc00078e02ff */
[----:B------:R-:W3:Y:S08]  /*1110*/  LDC R6, c[0x0][R6+0x2a0] ;  /* 0x0000a80006067b82 */ /* 0x000ef00000000800 */
[----:B------:R-:W3:Y:S01]  /*1120*/  LDC R26, c[0x0][0xb24] ;  /* 0x0002c900ff1a7b82 */ /* 0x000ee20000000800 */
[----:B-1----:R-:W-:-:S07]  /*1130*/  I2FP.F32.U32 R60, R4 ;  /* 0x00000004003c7245 */ /* 0x002fce0000201000 */
[----:B------:R-:W1:Y:S01]  /*1140*/  S2UR UR36, SR_CTAID.Z ;  /* 0x00000000002479c3 */ /* 0x000e620000002700 */
[----:B--2---:R-:W-:Y:S02]  /*1150*/  ISETP.GE.AND P0, PT, R14, 0x1, PT ;  /* 0x000000010e00780c */ /* 0x004fe40003f06270 */
[----:B----4-:R-:W-:Y:S01]  /*1160*/  I2FP.F32.U32 R61, R5 ;  /* 0x00000005003d7245 */ /* 0x010fe20000201000 */
[----:B------:R-:W-:Y:S01]  /*1170*/  FMUL R60, R60, UR6 ;  /* 0x000000063c3c7c20 */ /* 0x000fe20008400000 */
[----:B------:R-:W2:Y:S03]  /*1180*/  LDCU UR6, c[0x0][0xb30] ;  /* 0x00016600ff0677ac */ /* 0x000ea60008000800 */
[----:B---3--:R-:W-:Y:S02]  /*1190*/  FMUL R61, R61, UR8 ;  /* 0x000000083d3d7c20 */ /* 0x008fe40008400000 */
[----:B------:R-:W3:Y:S08]  /*11a0*/  F2I.U32.TRUNC.NTZ R60, R60 ;  /* 0x0000003c003c7305 */ /* 0x000ef0000020f000 */
[----:B------:R-:W4:Y:S01]  /*11b0*/  F2I.U32.TRUNC.NTZ R61, R61 ;  /* 0x0000003d003d7305 */ /* 0x000f22000020f000 */
[----:B--2---:R-:W-:Y:S01]  /*11c0*/  UISETP.NE.AND UP2, UPT, UR6, 0x1, UPT ;  /* 0x000000010600788c */ /* 0x004fe2000bf45270 */
[----:B---3--:R-:W-:-:S05]  /*11d0*/  IADD3 R60, PT, PT, -R60, RZ, RZ ;  /* 0x000000ff3c3c7210 */ /* 0x008fca0007ffe1ff */
[----:B------:R-:W-:Y:S02]  /*11e0*/  IMAD R60, R3, R60, R4 ;  /* 0x0000003c033c7224 */ /* 0x000fe400078e0204 */
[----:B------:R-:W-:Y:S02]  /*11f0*/  IMAD.MOV.U32 R3, RZ, RZ, R5 ;  /* 0x000000ffff037224 */ /* 0x000fe400078e0005 */
[----:B----4-:R-:W-:-:S04]  /*1200*/  IMAD.MOV R61, RZ, RZ, -R61 ;  /* 0x000000ffff3d7224 */ /* 0x010fc800078e0a3d */
[----:B------:R-:W-:Y:S01]  /*1210*/  IMAD R61, R6, R61, R5 ;  /* 0x0000003d063d7224 */ /* 0x000fe200078e0205 */
[----:B-1----:R-:W-:Y:S06]  /*1220*/  BRA.U UP3, `(.L_x_18) ;  /* 0x0000000103287547 */ /* 0x002fec000b800000 */
[----:B------:R-:W-:Y:S01]  /*1230*/  ISETP.NE.AND P1, PT, R60, RZ, PT ;  /* 0x000000ff3c00720c */ /* 0x000fe20003f25270 */
[----:B------:R-:W-:Y:S01]  /*1240*/  IMAD.MOV.U32 R6, RZ, RZ, 0x3 ;  /* 0x00000003ff067424 */ /* 0x000fe200078e00ff */
[C---:B------:R-:W-:Y:S02]  /*1250*/  LOP3.LUT R7, R61.reuse, 0xfffffffe, RZ, 0xc0, !PT ;  /* 0xfffffffe3d077812 */ /* 0x040fe400078ec0ff */
[----:B------:R-:W-:Y:S02]  /*1260*/  ISETP.LT.U32.OR P1, PT, R61, 0x2, !P1 ;  /* 0x000000023d00780c */ /* 0x000fe40004f21470 */
[----:B------:R-:W-:Y:S02]  /*1270*/  SHF.L.U32 R6, R6, R7, RZ ;  /* 0x0000000706067219 */ /* 0x000fe400000006ff */
[----:B------:R-:W-:Y:S02]  /*1280*/  SEL R9, RZ, 0x1, !P1 ;  /* 0x00000001ff097807 */ /* 0x000fe40004800000 */
[----:B------:R-:W-:-:S02]  /*1290*/  SEL R8, RZ, 0x2, !P1 ;  /* 0x00000002ff087807 */ /* 0x000fc40004800000 */
[----:B------:R-:W-:-:S03]  /*12a0*/  PRMT R12, R6, 0x7610, R12 ;  /* 0x00007610060c7816 */ /* 0x000fc6000000000c */
[----:B------:R-:W-:-:S05]  /*12b0*/  IMAD.IADD R8, R9, 0x1, R8 ;  /* 0x0000000109087824 */ /* 0x000fca00078e0208 */
[----:B------:R-:W-:Y:S02]  /*12c0*/  PRMT R13, R8, 0x7610, R13 ;  /* 0x00007610080d7816 */ /* 0x000fe4000000000d */
.L_x_18:
[----:B------:R-:W-:Y:S05]  /*12d0*/  @!P0 BRA `(.L_x_19) ;  /* 0x0000000000b88947 */ /* 0x000fea0003800000 */
[----:B------:R-:W1:Y:S01]  /*12e0*/  LDC.64 R8, c[0x0][0xb18] ;  /* 0x0002c600ff087b82 */ /* 0x000e620000000a00 */
[----:B------:R-:W-:-:S07]  /*12f0*/  ISETP.NE.AND P0, PT, R14, 0x1, PT ;  /* 0x000000010e00780c */ /* 0x000fce0003f05270 */
[----:B------:R-:W2:Y:S08]  /*1300*/  LDC R15, c[0x0][0xb0c] ;  /* 0x0002c300ff0f7b82 */ /* 0x000eb00000000800 */
[----:B------:R-:W3:Y:S08]  /*1310*/  LDC R17, c[0x0][0x370] ;  /* 0x0000dc00ff117b82 */ /* 0x000ef00000000800 */
[----:B------:R-:W4:Y:S01]  /*1320*/  LDC R16, c[0x0][0x374] ;  /* 0x0000dd00ff107b82 */ /* 0x000f220000000800 */
[----:B-1----:R-:W-:-:S07]  /*1330*/  ISETP.NE.AND P1, PT, R8, 0x1, PT ;  /* 0x000000010800780c */ /* 0x002fce0003f25270 */
[----:B------:R-:W3:Y:S01]  /*1340*/  LDC.64 R10, c[0x0][0xb10] ;  /* 0x0002c400ff0a7b82 */ /* 0x000ee20000000a00 */
[----:B--2---:R-:W-:-:S07]  /*1350*/  ISETP.NE.AND P2, PT, R15, 0x1, PT ;  /* 0x000000010f00780c */ /* 0x004fce0003f45270 */
[----:B------:R-:W1:Y:S08]  /*1360*/  LDC R3, c[0x0][0xb20] ;  /* 0x0002c800ff037b82 */ /* 0x000e700000000800 */
[----:B------:R-:W2:Y:S01]  /*1370*/  LDC.64 R6, c[0x0][0xb28] ;  /* 0x0002ca00ff067b82 */ /* 0x000ea20000000a00 */
[----:B----4-:R-:W-:-:S04]  /*1380*/  IMAD.HI.U32 R18, R16, R9, RZ ;  /* 0x0000000910127227 */ /* 0x010fc800078e00ff */
[----:B------:R-:W-:-:S04]  /*1390*/  IMAD.HI.U32 R9, R4, R9, RZ ;  /* 0x0000000904097227 */ /* 0x000fc800078e00ff */
[----:B---3--:R-:W-:-:S05]  /*13a0*/  IMAD.HI.U32 R19, R17, R10, RZ ;  /* 0x0000000a11137227 */ /* 0x008fca00078e00ff */
[----:B------:R-:W-:Y:S01]  /*13b0*/  @P2 SHF.R.U32.HI R17, RZ, R11, R19 ;  /* 0x0000000bff112219 */ /* 0x000fe20000011613 */
[C---:B------:R-:W-:Y:S01]  /*13c0*/  IMAD.HI.U32 R19, R5.reuse, R10, RZ ;  /* 0x0000000a05137227 */ /* 0x040fe200078e00ff */
[-C--:B-1----:R-:W-:Y:S02]  /*13d0*/  @P1 SHF.R.U32.HI R16, RZ, R3.reuse, R18 ;  /* 0x00000003ff101219 */ /* 0x082fe40000011612 */
[----:B------:R-:W-:Y:S02]  /*13e0*/  SHF.R.U32.HI R9, RZ, R3, R9 ;  /* 0x00000003ff097219 */ /* 0x000fe40000011609 */
[----:B------:R-:W-:Y:S02]  /*13f0*/  SHF.R.U32.HI R19, RZ, R11, R19 ;  /* 0x0000000bff137219 */ /* 0x000fe40000011613 */
[----:B------:R-:W-:Y:S01]  /*1400*/  SEL R9, R4, R9, !P1 ;  /* 0x0000000904097207 */ /* 0x000fe20004800000 */
[----:B--2---:R-:W-:Y:S01]  /*1410*/  IMAD.HI.U32 R18, R16, R6, RZ ;  /* 0x0000000610127227 */ /* 0x004fe200078e00ff */
[----:B------:R-:W-:-:S03]  /*1420*/  SEL R3, R5, R19, !P2 ;  /* 0x0000001305037207 */ /* 0x000fc60005000000 */
[----:B------:R-:W-:Y:S01]  /*1430*/  IMAD.HI.U32 R10, R17, R6, RZ ;  /* 0x00000006110a7227 */ /* 0x000fe200078e00ff */
[----:B------:R-:W-:-:S04]  /*1440*/  @P0 SHF.R.U32.HI R16, RZ, R7, R18 ;  /* 0x00000007ff100219 */ /* 0x000fc80000011612 */
[----:B------:R-:W-:Y:S01]  /*1450*/  @P0 SHF.R.U32.HI R17, RZ, R7, R10 ;  /* 0x00000007ff110219 */ /* 0x000fe2000001160a */
[----:B------:R-:W-:-:S04]  /*1460*/  IMAD R16, R16, R14, RZ ;  /* 0x0000000e10107224 */ /* 0x000fc800078e02ff */
[----:B------:R-:W-:Y:S01]  /*1470*/  IMAD R10, R17, R14, RZ ;  /* 0x0000000e110a7224 */ /* 0x000fe200078e02ff */
[----:B------:R-:W-:-:S04]  /*1480*/  ISETP.GE.AND P1, PT, R9, R16, PT ;  /* 0x000000100900720c */ /* 0x000fc80003f26270 */
[----:B------:R-:W-:Y:S01]  /*1490*/  ISETP.GE.OR P1, PT, R3, R10, P1 ;  /* 0x0000000a0300720c */ /* 0x000fe20000f26670 */
[----:B------:R-:W-:-:S05]  /*14a0*/  IMAD.HI.U32 R10, R9, R6, RZ ;  /* 0x00000006090a7227 */ /* 0x000fca00078e00ff */
[----:B------:R-:W-:-:S04]  /*14b0*/  SHF.R.U32.HI R10, RZ, R7, R10 ;  /* 0x00000007ff0a7219 */ /* 0x000fc8000001160a */
[----:B------:R-:W-:-:S03]  /*14c0*/  SEL R10, R9, R10, !P0 ;  /* 0x0000000a090a7207 */ /* 0x000fc60004000000 */
[----:B------:R-:W-:Y:S01]  /*14d0*/  @!P1 IMAD.HI.U32 R11, R3, R6, RZ ;  /* 0x00000006030b9227 */ /* 0x000fe200078e00ff */
[----:B------:R-:W-:-:S04]  /*14e0*/  IADD3 R6, PT, PT, -R10, RZ, RZ ;  /* 0x000000ff0a067210 */ /* 0x000fc80007ffe1ff */
[----:B------:R-:W-:Y:S01]  /*14f0*/  @!P1 SHF.R.U32.HI R7, RZ, R7, R11 ;  /* 0x00000007ff079219 */ /* 0x000fe2000001160b */
[----:B------:R-:W-:Y:S01]  /*1500*/  IMAD R6, R14, R6, R9 ;  /* 0x000000060e067224 */ /* 0x000fe200078e0209 */
[----:B------:R-:W-:Y:S02]  /*1510*/  IADD3 R11, PT, PT, -R9, RZ, RZ ;  /* 0x000000ff090b7210 */ /* 0x000fe40007ffe1ff */
[----:B------:R-:W-:-:S03]  /*1520*/  @!P1 SEL R7, R3, R7, !P0 ;  /* 0x0000000703079207 */ /* 0x000fc60004000000 */
[----:B------:R-:W-:Y:S02]  /*1530*/  IMAD R4, R8, R11, R4 ;  /* 0x0000000b08047224 */ /* 0x000fe400078e0204 */
[--C-:B------:R-:W-:Y:S02]  /*1540*/  @!P1 IMAD.IADD R10, R10, 0x1, -R7.reuse ;  /* 0x000000010a0a9824 */ /* 0x100fe400078e0a07 */
[----:B------:R-:W-:Y:S01]  /*1550*/  @!P1 IMAD R7, R6, R17, R7 ;  /* 0x0000001106079224 */ /* 0x000fe200078e0207 */
[----:B------:R-:W-:Y:S01]  /*1560*/  IADD3 R6, PT, PT, -R3, RZ, RZ ;  /* 0x000000ff03067210 */ /* 0x000fe20007ffe1ff */
[----:B------:R-:W-:Y:S02]  /*1570*/  @!P1 IMAD R9, R10, R14, R3 ;  /* 0x0000000e0a099224 */ /* 0x000fe400078e0203 */
[----:B------:R-:W-:Y:S02]  /*1580*/  @!P1 IMAD.MOV.U32 R3, RZ, RZ, R7 ;  /* 0x000000ffff039224 */ /* 0x000fe400078e0007 */
[----:B------:R-:W-:-:S02]  /*1590*/  IMAD R6, R15, R6, R5 ;  /* 0x000000060f067224 */ /* 0x000fc400078e0205 */
[----:B------:R-:W-:Y:S02]  /*15a0*/  IMAD R4, R9, R8, R4 ;  /* 0x0000000809047224 */ /* 0x000fe400078e0204 */
[----:B------:R-:W-:Y:S02]  /*15b0*/  IMAD R3, R3, R15, R6 ;  /* 0x0000000f03037224 */ /* 0x000fe400078e0206 */
.L_x_19:
[----:B------:R-:W-:Y:S05]  /*15c0*/  BRA.U UP2, `(.L_x_20) ;  /* 0x0000000102407547 */ /* 0x000fea000b800000 */
[----:B------:R-:W1:Y:S08]  /*15d0*/  LDC.64 R8, c[0x0][0xb10] ;  /* 0x0002c400ff087b82 */ /* 0x000e700000000a00 */
[----:B------:R-:W2:Y:S08]  /*15e0*/  LDC.64 R6, c[0x0][0xb18] ;  /* 0x0002c600ff067b82 */ /* 0x000eb00000000a00 */
[----:B------:R-:W3:Y:S08]  /*15f0*/  LDC R10, c[0x0][0xb20] ;  /* 0x0002c800ff0a7b82 */ /* 0x000ef00000000800 */
[----:B------:R-:W4:Y:S01]  /*1600*/  LDC R11, c[0x0][0xb0c] ;  /* 0x0002c300ff0b7b82 */ /* 0x000f220000000800 */
[----:B-1----:R-:W-:-:S05]  /*1610*/  IMAD.HI.U32 R8, R3, R8, RZ ;  /* 0x0000000803087227 */ /* 0x002fca00078e00ff */
[----:B------:R-:W-:Y:S01]  /*1620*/  SHF.R.U32.HI R8, RZ, R9, R8 ;  /* 0x00000009ff087219 */ /* 0x000fe20000011608 */
[----:B--2---:R-:W-:Y:S01]  /*1630*/  IMAD.HI.U32 R7, R4, R7, RZ ;  /* 0x0000000704077227 */ /* 0x004fe200078e00ff */
[----:B------:R-:W-:-:S04]  /*1640*/  ISETP.NE.AND P0, PT, R6, 0x1, PT ;  /* 0x000000010600780c */ /* 0x000fc80003f05270 */
[----:B---3--:R-:W-:-:S04]  /*1650*/  SHF.R.U32.HI R7, RZ, R10, R7 ;  /* 0x0000000aff077219 */ /* 0x008fc80000011607 */
[----:B------:R-:W-:Y:S02]  /*1660*/  SEL R7, R4, R7, !P0 ;  /* 0x0000000704077207 */ /* 0x000fe40004000000 */
[----:B----4-:R-:W-:-:S04]  /*1670*/  ISETP.NE.AND P1, PT, R11, 0x1, PT ;  /* 0x000000010b00780c */ /* 0x010fc80003f25270 */
[----:B------:R-:W-:-:S05]  /*1680*/  SEL R9, R3, R8, !P1 ;  /* 0x0000000803097207 */ /* 0x000fca0004800000 */
[----:B------:R-:W-:Y:S02]  /*1690*/  IMAD.IADD R8, R7, 0x1, -R9 ;  /* 0x0000000107087824 */ /* 0x000fe400078e0a09 */
[----:B------:R-:W-:Y:S02]  /*16a0*/  IMAD.IADD R7, R9, 0x1, -R7 ;  /* 0x0000000109077824 */ /* 0x000fe400078e0a07 */
[----:B------:R-:W-:Y:S02]  /*16b0*/  IMAD R3, R8, R11, R3 ;  /* 0x0000000b08037224 */ /* 0x000fe400078e0203 */
[----:B------:R-:W-:Y:S02]  /*16c0*/  IMAD R4, R7, R6, R4 ;  /* 0x0000000607047224 */ /* 0x000fe400078e0204 */
.L_x_20:
[----:B------:R-:W-:Y:S05]  /*16d0*/  BRA.U !UP0, `(.L_x_21) ;  /* 0x00000001080c7547 */ /* 0x000fea000b800000 */
[----:B------:R-:W-:Y:S01]  /*16e0*/  UCGABAR_WAIT ;  /* 0x0000000000007dc7 */ /* 0x000fe20008000000 */
[----:B------:R-:W-:Y:S01]  /*16f0*/  CCTL.IVALL ;  /* 0x00000000ff00798f */ /* 0x000fe20002000000 */
[----:B------:R-:W-:Y:S05]  /*1700*/  BRA `(.L_x_22) ;  /* 0x0000000000047947 */ /* 0x000fea0003800000 */
.L_x_21:
[----:B------:R-:W-:Y:S06]  /*1710*/  BAR.SYNC.DEFER_BLOCKING 0x0 ;  /* 0x0000000000007b1d */ /* 0x000fec0000010000 */
.L_x_22:
[----:B------:R-:W-:Y:S05]  /*1720*/  BRA.U UP1, `(.L_x_23) ;  /* 0x0000001901887547 */ /* 0x000fea000b800000 */
[----:B------:R-:W1:Y:S01]  /*1730*/  LDCU UR15, c[0x0][0x38c] ;  /* 0x00007180ff0f77ac */ /* 0x000e620008000800 */
[----:B------:R-:W2:Y:S01]  /*1740*/  LDC R8, c[0x0][0x370] ;  /* 0x0000dc00ff087b82 */ /* 0x000ea20000000800 */
[C---:B------:R-:W-:Y:S01]  /*1750*/  IMAD.SHL.U32 R17, R5.reuse, 0x20, RZ ;  /* 0x0000002005117824 */ /* 0x040fe200078e00ff */
[----:B------:R-:W-:Y:S01]  /*1760*/  PLOP3.LUT P1, PT, PT, PT, UP4, 0x80, 0x8 ;  /* 0x000000000008781c */ /* 0x000fe20003f2f048 */
[----:B------:R-:W-:Y:S01]  /*1770*/  UISETP.NE.AND UP1, UPT, UR10, URZ, UPT ;  /* 0x000000ff0a00728c */ /* 0x000fe2000bf25270 */
[----:B------:R-:W-:Y:S01]  /*1780*/  ISETP.NE.AND P4, PT, R2, RZ, P5 ;  /* 0x000000ff0200720c */ /* 0x000fe20002f85270 */
[----:B------:R-:W-:Y:S01]  /*1790*/  IMAD.SHL.U32 R16, R5, 0x40, RZ ;  /* 0x0000004005107824 */ /* 0x000fe200078e00ff */
[----:B------:R-:W-:Y:S01]  /*17a0*/  PLOP3.LUT P1, PT, P1, PT, PT, 0x8, 0x80 ;  /* 0x000000000080781c */ /* 0x000fe20000f2e170 */
[----:B------:R-:W-:Y:S01]  /*17b0*/  IMAD.MOV.U32 R15, RZ, RZ, 0x1 ;  /* 0x00000001ff0f7424 */ /* 0x000fe200078e00ff */
[----:B------:R-:W3:Y:S01]  /*17c0*/  LDC R0, c[0x0][0x374] ;  /* 0x0000dd00ff007b82 */ /* 0x000ee20000000800 */
[----:B------:R-:W-:Y:S01]  /*17d0*/  IMAD.MOV.U32 R14, RZ, RZ, RZ ;  /* 0x000000ffff0e7224 */ /* 0x000fe200078e00ff */
[----:B------:R-:W-:Y:S01]  /*17e0*/  CS2R R12, SRZ ;  /* 0x00000000000c7805 */ /* 0x000fe2000001ff00 */
[----:B------:R-:W-:Y:S01]  /*17f0*/  IMAD.MOV.U32 R11, RZ, RZ, 0x1 ;  /* 0x00000001ff0b7424 */ /* 0x000fe200078e00ff */
[----:B------:R-:W-:Y:S01]  /*1800*/  LOP3.LUT R17, R17, 0x20, RZ, 0xc0, !PT ;  /* 0x0000002011117812 */ /* 0x000fe200078ec0ff */
[----:B------:R-:W4:Y:S01]  /*1810*/  LDCU.64 UR24, c[0x0][0x348] ;  /* 0x00006900ff1877ac */ /* 0x000f220008000a00 */
[----:B-1----:R-:W-:-:S02]  /*1820*/  UIADD3 UR4, UPT, UPT, UR15, 0x3f, URZ ;  /* 0x0000003f0f047890 */ /* 0x002fc4000fffe0ff */
[----:B------:R-:W-:Y:S02]  /*1830*/  USEL UR7, UR7, 0x2, UP1 ;  /* 0x0000000207077887 */ /* 0x000fe40008800000 */
[----:B------:R-:W-:Y:S01]  /*1840*/  USHF.R.S32.HI UR22, URZ, 0x1f, UR4 ;  /* 0x0000001fff167899 */ /* 0x000fe20008011404 */
[----:B------:R-:W-:-:S03]  /*1850*/  UMOV UR13, URZ ;  /* 0x000000ff000d7c82 */ /* 0x000fc60008000000 */
[----:B------:R-:W-:Y:S02]  /*1860*/  ULEA.HI UR22, UR22, UR4, URZ, 0x6 ;  /* 0x0000000416167291 */ /* 0x000fe4000f8f30ff */
[----:B------:R-:W-:Y:S02]  /*1870*/  UIADD3 UR4, UPT, UPT, UR15, -0x1, URZ ;  /* 0xffffffff0f047890 */ /* 0x000fe4000fffe0ff */
[----:B------:R-:W-:Y:S02]  /*1880*/  USHF.R.S32.HI UR22, URZ, 0x6, UR22 ;  /* 0x00000006ff167899 */ /* 0x000fe40008011416 */
[----:B------:R-:W-:Y:S02]  /*1890*/  UISETP.GE.U32.AND UP2, UPT, UR4, -0x7f, UPT ;  /* 0xffffff810400788c */ /* 0x000fe4000bf46070 */
[----:B------:R-:W-:Y:S02]  /*18a0*/  UISETP.LT.U32.AND UP0, UPT, UR22, 0x11, UPT ;  /* 0x000000111600788c */ /* 0x000fe4000bf01070 */
[----:B------:R-:W-:-:S02]  /*18b0*/  UIADD3 UR15, UPT, UPT, UR15, 0x7e, URZ ;  /* 0x0000007e0f0f7890 */ /* 0x000fc4000fffe0ff */
[----:B------:R-:W-:-:S04]  /*18c0*/  USEL UR21, UR22, 0x11, UP0 ;  /* 0x0000001116157887 */ /* 0x000fc80008000000 */
[----:B------:R-:W-:Y:S02]  /*18d0*/  UIADD3 UR6, UPT, UPT, UR21, -0x1, URZ ;  /* 0xffffffff15067890 */ /* 0x000fe4000fffe0ff */
[----:B------:R-:W-:Y:S02]  /*18e0*/  @UP2 UIADD3 UR6, UPT, UPT, UR21, URZ, URZ ;  /* 0x000000ff15062290 */ /* 0x000fe4000fffe0ff */
[----:B------:R-:W-:Y:S02]  /*18f0*/  UIADD3 UR14, UPT, UPT, UR22, -UR21, URZ ;  /* 0x80000015160e7290 */ /* 0x000fe4000fffe0ff */
[----:B------:R-:W-:Y:S02]  /*1900*/  UIADD3 UR5, UPT, UPT, UR6, 0x1, URZ ;  /* 0x0000000106057890 */ /* 0x000fe4000fffe0ff */
[----:B--2-4-:R-:W-:-:S12]  /*1910*/  UIADD3 UR6, UPT, UPT, -UR6, URZ, URZ ;  /* 0x000000ff06067290 */ /* 0x014fd8000fffe1ff */
.L_x_43:
[----:B------:R-:W-:Y:S01]  /*1920*/  UISETP.NE.AND UP0, UPT, UR39, URZ, UPT ;  /* 0x000000ff2700728c */ /* 0x000fe2000bf05270 */
[----:B------:R-:W1:Y:S08]  /*1930*/  S2UR UR39, SR_CgaCtaId ;  /* 0x00000000002779c3 */ /* 0x000e700000008800 */
[----:B------:R-:W-:Y:S05]  /*1940*/  BRA.U UP0, `(.L_x_24) ;  /* 0x0000000100347547 */ /* 0x000fea000b800000 */
[----:B------:R-:W2:Y:S01]  /*1950*/  S2R R2, SR_CgaCtaId ;  /* 0x0000000000027919 */ /* 0x000ea20000008800 */
[----:B------:R-:W-:-:S04]  /*1960*/  MOV R5, 0x400 ;  /* 0x0000040000057802 */ /* 0x000fc80000000f00 */
[----:B--2---:R-:W-:Y:S02]  /*1970*/  LEA R2, R2, R5, 0x18 ;  /* 0x0000000502027211 */ /* 0x004fe400078ec0ff */
[----:B------:R-:W-:-:S03]  /*1980*/  SHF.L.U32 R5, R11, 0x1f, RZ ;  /* 0x0000001f0b057819 */ /* 0x000fc600000006ff */
[----:B------:R-:W-:-:S04]  /*1990*/  IMAD R2, R12, 0x8, R2 ;  /* 0x000000080c027824 */ /* 0x000fc800078e0202 */
[----:B------:R-:W2:Y:S02]  /*19a0*/  SYNCS.PHASECHK.TRANS64.TRYWAIT P0, [R2+URZ+0x1c0], R5 ;  /* 0x0001c005020075a7 */ /* 0x000ea400080011ff */
[----:B--2---:R-:W-:Y:S05]  /*19b0*/  @!P0 BRA `(.L_x_25) ;  /* 0x0000006400cc8947 */ /* 0x004fea0003800000 */
.L_x_148:
[----:B------:R-:W-:Y:S01]  /*19c0*/  VIADD R12, R12, 0x1 ;  /* 0x000000010c0c7836 */ /* 0x000fe20000000000 */
[----:B------:R2:W-:Y:S04]  /*19d0*/  SYNCS.ARRIVE.TRANS64.A1T0 RZ, [R2+URZ+0x1b0], RZ ;  /* 0x0001b0ff02ff79a7 */ /* 0x0005e800081000ff */
[----:B------:R-:W-:-:S04]  /*19e0*/  ISETP.NE.AND P0, PT, R12, 0x2, PT ;  /* 0x000000020c00780c */ /* 0x000fc80003f05270 */
[----:B------:R-:W-:Y:S02]  /*19f0*/  SEL R12, R12, RZ, P0 ;  /* 0x000000ff0c0c7207 */ /* 0x000fe40000000000 */
[----:B--2---:R-:W-:-:S04]  /*1a00*/  SEL R2, RZ, 0x1, P0 ;  /* 0x00000001ff027807 */ /* 0x004fc80000000000 */
[----:B------:R-:W-:-:S07]  /*1a10*/  LOP3.LUT R11, R11, R2, RZ, 0x3c, !PT ;  /* 0x000000020b0b7212 */ /* 0x000fce00078e3cff */
.L_x_24:
[----:B------:R-:W-:Y:S01]  /*1a20*/  UMOV UR4, 0x400 ;  /* 0x0000040000047882 */ /* 0x000fe20000000000 */
[----:B------:R-:W-:Y:S01]  /*1a30*/  SHF.L.U32 R2, R15, 0x1f, RZ ;  /* 0x0000001f0f027819 */ /* 0x000fe200000006ff */
[----:B-1----:R-:W-:Y:S01]  /*1a40*/  ULEA UR4, UR39, UR4, 0x18 ;  /* 0x0000000427047291 */ /* 0x002fe2000f8ec0ff */
[----:B------:R-:W-:Y:S01]  /*1a50*/  R2UR UR35, R16 ;  /* 0x00000000102372ca */ /* 0x000fe200000e0000 */
[----:B------:R-:W-:Y:S01]  /*1a60*/  UISETP.GE.U32.AND UP0, UPT, UR15, 0x7f, UPT ;  /* 0x0000007f0f00788c */ /* 0x000fe2000bf06070 */
[----:B------:R-:W-:Y:S01]  /*1a70*/  R2UR UR11, R17 ;  /* 0x00000000110b72ca */ /* 0x000fe200000e0000 */
[----:B------:R-:W-:Y:S01]  /*1a80*/  ULEA UR8, UR13, UR4, 0x3 ;  /* 0x000000040d087291 */ /* 0x000fe2000f8e18ff */
[----:B------:R-:W-:-:S08]  /*1a90*/  UMOV UR23, URZ ;  /* 0x000000ff00177c82 */ /* 0x000fd00008000000 */
[----:B------:R1:W2:Y:S01]  /*1aa0*/  SYNCS.PHASECHK.TRANS64.TRYWAIT P0, [UR8+0x88], R2 ;  /* 0x00008802ff0075a7 */ /* 0x0002a20008001108 */
[----:B------:R-:W-:-:S13]  /*1ab0*/  R2UR UR8, R4 ;  /* 0x00000000040872ca */ /* 0x000fda00000e0000 */
[----:B------:R-:W-:Y:S01]  /*1ac0*/  ULEA UR11, UR8, UR11, 0x6 ;  /* 0x0000000b080b7291 */ /* 0x000fe2000f8e30ff */
[----:B-1----:R-:W-:-:S05]  /*1ad0*/  LEA.HI R2, R3, R3, RZ, 0x1 ;  /* 0x0000000303027211 */ /* 0x002fca00078f08ff */
[----:B------:R-:W-:-:S05]  /*1ae0*/  IMAD.SHL.U32 R2, R2, 0x40, RZ ;  /* 0x0000004002027824 */ /* 0x000fca00078e00ff */
[----:B------:R-:W-:-:S04]  /*1af0*/  LOP3.LUT R2, R2, 0xffffff80, RZ, 0xc0, !PT ;  /* 0xffffff8002027812 */ /* 0x000fc800078ec0ff */
[----:B------:R-:W-:-:S13]  /*1b00*/  R2UR UR9, R2 ;  /* 0x00000000020972ca */ /* 0x000fda00000e0000 */
[----:B------:R-:W-:Y:S01]  /*1b10*/  ULOP3.LUT UR35, UR9, 0x40, UR35, 0xf8, !UPT ;  /* 0x0000004009237892 */ /* 0x000fe2000f8ef823 */
[----:B------:R-:W-:Y:S11]  /*1b20*/  BRA.U !UP0, `(.L_x_26) ;  /* 0x0000000108c07547 */ /* 0x000ff6000b800000 */
[----:B------:R-:W-:Y:S01]  /*1b30*/  UMOV UR16, UR6 ;  /* 0x0000000600107c82 */ /* 0x000fe20008000000 */
[----:B------:R-:W-:Y:S01]  /*1b40*/  UMOV UR17, UR13 ;  /* 0x0000000d00117c82 */ /* 0x000fe20008000000 */
[----:B------:R-:W-:-:S05]  /*1b50*/  UMOV UR34, URZ ;  /* 0x000000ff00227c82 */ /* 0x000fca0008000000 */
.L_x_32:
[----:B------:R-:W-:Y:S01]  /*1b60*/  ULEA UR33, UR17, UR4, 0x3 ;  /* 0x0000000411217291 */ /* 0x000fe2000f8e18ff */
[----:B------:R-:W-:Y:S01]  /*1b70*/  @P5 MOV R3, 0x6000 ;  /* 0x0000600000035802 */ /* 0x000fe20000000f00 */
[----:B-12-4-:R-:W-:Y:S10]  /*1b80*/  @P0 BRA `(.L_x_27) ;  /* 0x00000000000c0947 */ /* 0x016ff40003800000 */
[----:B------:R-:W-:-:S04]  /*1b90*/  SHF.L.U32 R4, R15, 0x1f, RZ ;  /* 0x0000001f0f047819 */ /* 0x000fc800000006ff */
[----:B------:R-:W1:Y:S02]  /*1ba0*/  SYNCS.PHASECHK.TRANS64.TRYWAIT P0, [UR33+0x88], R4 ;  /* 0x00008804ff0075a7 */ /* 0x000e640008001121 */
[----:B-1----:R-:W-:Y:S05]  /*1bb0*/  @!P0 BRA `(.L_x_28) ;  /* 0x0000006400608947 */ /* 0x002fea0003800000 */
.L_x_27:
[----:B------:R2:W-:Y:S01]  /*1bc0*/  @P5 SYNCS.ARRIVE.TRANS64 RZ, [UR33], R3 ;  /* 0x00000003ffff59a7 */ /* 0x0005e20008000021 */
[----:B------:R-:W-:Y:S02]  /*1bd0*/  ULOP3.LUT UR8, UR7, 0x2, URZ, 0xfc, !UPT ;  /* 0x0000000207087892 */ /* 0x000fe4000f8efcff */
[----:B------:R-:W-:Y:S02]  /*1be0*/  UIADD3 UR16, UPT, UPT, UR16, 0x1, URZ ;  /* 0x0000000110107890 */ /* 0x000fe4000fffe0ff */
[----:B------:R-:W-:Y:S02]  /*1bf0*/  UISETP.NE.AND UP0, UPT, UR8, 0x2, UPT ;  /* 0x000000020800788c */ /* 0x000fe4000bf05270 */
[----:B------:R-:W-:-:S07]  /*1c00*/  UISETP.NE.AND UP2, UPT, UR16, 0x1, UPT ;  /* 0x000000011000788c */ /* 0x000fce000bf45270 */
[----:B------:R-:W-:Y:S05]  /*1c10*/  BRA.U UP0, `(.L_x_29) ;  /* 0x0000000100047547 */ /* 0x000fea000b800000 */
[----:B------:R-:W-:Y:S05]  /*1c20*/  BPT.TRAP 0x1 ;  /* 0x000000040000795c */ /* 0x000fea0000300000 */
.L_x_29:
[----:B------:R-:W-:Y:S04]  /*1c30*/  BSSY.RECONVERGENT B0, `(.L_x_30) ;  /* 0x0000003000007945 */ /* 0x000fe80003800200 */
[----:B------:R-:W-:Y:S05]  /*1c40*/  @!P4 BRA `(.L_x_31) ;  /* 0x000000000004c947 */ /* 0x000fea0003800000 */
[----:B------:R-:W-:Y:S05]  /*1c50*/  BPT.TRAP 0x1 ;  /* 0x000000040000795c */ /* 0x000fea0000300000 */
.L_x_31:
[----:B------:R-:W-:Y:S05]  /*1c60*/  BSYNC.RECONVERGENT B0 ;  /* 0x0000000000007941 */ /* 0x000fea0003800200 */
.L_x_30:
[----:B------:R-:W-:Y:S02]  /*1c70*/  UIADD3 UR13, UPT, UPT, UR17, 0x1, URZ ;  /* 0x00000001110d7890 */ /* 0x000fe4000fffe0ff */
[----:B------:R-:W-:Y:S02]  /*1c80*/  ULEA UR32, UR17, UR4, 0xd ;  /* 0x0000000411207291 */ /* 0x000fe4000f8e68ff */
[----:B------:R-:W-:Y:S02]  /*1c90*/  UISETP.NE.AND UP0, UPT, UR13, 0x11, UPT ;  /* 0x000000110d00788c */ /* 0x000fe4000bf05270 */
[----:B------:R-:W-:Y:S02]  /*1ca0*/  UIADD3 UR28, UP1, UPT, UR24, 0x80, URZ ;  /* 0x00000080181c7890 */ /* 0x000fe4000ff3e0ff */
[----:B------:R-:W-:Y:S02]  /*1cb0*/  USEL UR9, URZ, 0x1, UP0 ;  /* 0x00000001ff097887 */ /* 0x000fe40008000000 */
[----:B------:R-:W-:-:S02]  /*1cc0*/  USEL UR13, UR13, URZ, UP0 ;  /* 0x000000ff0d0d7287 */ /* 0x000fc40008000000 */
[----:B------:R-:W-:Y:S02]  /*1cd0*/  UIADD3 UR26, UP0, UPT, UR24, 0x180, URZ ;  /* 0x00000180181a7890 */ /* 0x000fe4000ff1e0ff */
[----:B------:R-:W-:Y:S01]  /*1ce0*/  ULEA UR8, UR13, UR4, 0x3 ;  /* 0x000000040d087291 */ /* 0x000fe2000f8e18ff */
[----:B------:R-:W-:Y:S01]  /*1cf0*/  LOP3.LUT R15, R15, UR9, RZ, 0x3c, !PT ;  /* 0x000000090f0f7c12 */ /* 0x000fe2000f8e3cff */
[----:B------:R-:W-:Y:S02]  /*1d00*/  ULOP3.LUT UR33, UR33, 0xfefffff8, URZ, 0xc0, !UPT ;  /* 0xfefffff821217892 */ /* 0x000fe4000f8ec0ff */
[----:B------:R-:W-:Y:S01]  /*1d10*/  UIADD3.X UR29, UPT, UPT, URZ, UR25, URZ, UP1, !UPT ;  /* 0x00000019ff1d7290 */ /* 0x000fe20008ffe4ff */
[----:B-1----:R-:W-:Y:S01]  /*1d20*/  SHF.L.U32 R2, R15, 0x1f, RZ ;  /* 0x0000001f0f027819 */ /* 0x002fe200000006ff */
[----:B------:R-:W-:Y:S02]  /*1d30*/  UIADD3 UR32, UPT, UPT, UR32, 0x3400, URZ ;  /* 0x0000340020207890 */ /* 0x000fe4000fffe0ff */
[----:B------:R-:W-:Y:S01]  /*1d40*/  UIADD3.X UR27, UPT, UPT, URZ, UR25, URZ, UP0, !UPT ;  /* 0x00000019ff1b7290 */ /* 0x000fe200087fe4ff */
[----:B------:R1:W4:Y:S01]  /*1d50*/  SYNCS.PHASECHK.TRANS64.TRYWAIT P0, [UR8+0x88], R2 ;  /* 0x00008802ff0075a7 */ /* 0x0003220008001108 */
[----:B------:R-:W-:Y:S01]  /*1d60*/  ULEA UR8, UR17, UR4, 0xc ;  /* 0x0000000411087291 */ /* 0x000fe2000f8e60ff */
[----:B------:R-:W-:Y:S01]  /*1d70*/  UMOV UR18, 0x0 ;  /* 0x0000000000127882 */ /* 0x000fe20000000000 */
[----:B------:R-:W-:-:S02]  /*1d80*/  UMOV UR19, 0x10000000 ;  /* 0x1000000000137882 */ /* 0x000fc40000000000 */
[----:B------:R-:W-:Y:S01]  /*1d90*/  UIADD3 UR8, UPT, UPT, UR8, 0x25400, URZ ;  /* 0x0002540008087890 */ /* 0x000fe2000fffe0ff */
[----:B------:R2:W-:Y:S01]  /*1da0*/  UTMALDG.3D.2CTA [UR32], [UR28], desc[UR18] ;  /* 0x000012201c0075b4 */ /* 0x0005e20008211000 */
[----:B------:R-:W-:Y:S01]  /*1db0*/  UMOV UR10, UR34 ;  /* 0x00000022000a7c82 */ /* 0x000fe20008000000 */
[----:B------:R-:W-:Y:S01]  /*1dc0*/  UMOV UR12, UR36 ;  /* 0x00000024000c7c82 */ /* 0x000fe20008000000 */
[----:B------:R-:W-:Y:S01]  /*1dd0*/  UMOV UR9, UR33 ;  /* 0x0000002100097c82 */ /* 0x000fe20008000000 */
[----:B------:R-:W-:Y:S01]  /*1de0*/  UMOV UR23, UR5 ;  /* 0x0000000500177c82 */ /* 0x000fe20008000000 */
[----:B------:R-:W-:-:S03]  /*1df0*/  UMOV UR17, UR13 ;  /* 0x0000000d00117c82 */ /* 0x000fc60008000000 */
[----:B------:R1:W-:Y:S01]  /*1e00*/  UTMALDG.3D.2CTA [UR8], [UR26], desc[UR18] ;  /* 0x000012081a0075b4 */ /* 0x0003e20008211000 */
[----:B--2---:R-:W-:Y:S01]  /*1e10*/  UIADD3 UR34, UPT, UPT, UR34, 0x40, URZ ;  /* 0x0000004022227890 */ /* 0x004fe2000fffe0ff */
[----:B------:R-:W-:Y:S11]  /*1e20*/  BRA.U UP2, `(.L_x_32) ;  /* 0xfffffffd024c7547 */ /* 0x000ff6000b83ffff */
.L_x_26:
[----:B-1----:R-:W-:Y:S01]  /*1e30*/  ULEA UR8, UR13, UR4, 0x3 ;  /* 0x000000040d087291 */ /* 0x002fe2000f8e18ff */
[----:B------:R-:W-:Y:S01]  /*1e40*/  SHF.L.U32 R2, R15, 0x1f, RZ ;  /* 0x0000001f0f027819 */ /* 0x000fe200000006ff */
[----:B------:R-:W-:Y:S01]  /*1e50*/  @!P1 SYNCS.ARRIVE.TRANS64.A1T0 RZ, [UR4+0x148], RZ ;  /* 0x000148ffffff99a7 */ /* 0x000fe20008100004 */
[----:B------:R-:W-:-:S06]  /*1e60*/  UISETP.GT.AND UP0, UPT, UR22, UR21, UPT ;  /* 0x000000151600728c */ /* 0x000fcc000bf04270 */
[----:B--2-4-:R1:W2:Y:S03]  /*1e70*/  SYNCS.PHASECHK.TRANS64.TRYWAIT P0, [UR8+0x88], R2 ;  /* 0x00008802ff0075a7 */ /* 0x0142a60008001108 */
[----:B------:R-:W-:Y:S05]  /*1e80*/  BRA.U !UP0, `(.L_x_33) ;  /* 0x0000000108c07547 */ /* 0x000fea000b800000 */
[----:B------:R-:W-:Y:S01]  /*1e90*/  UIADD3 UR26, UPT, UPT, UR14, UR23, URZ ;  /* 0x000000170e1a7290 */ /* 0x000fe2000fffe0ff */
[----:B------:R-:W-:-:S11]  /*1ea0*/  UMOV UR27, UR13 ;  /* 0x0000000d001b7c82 */ /* 0x000fd60008000000 */
.L_x_39:
[----:B------:R-:W-:Y:S01]  /*1eb0*/  ULEA UR17, UR27, UR4, 0x3 ;  /* 0x000000041b117291 */ /* 0x000fe2000f8e18ff */
[----:B--2---:R-:W-:Y:S01]  /*1ec0*/  @P5 MOV R3, 0x6000 ;  /* 0x0000600000035802 */ /* 0x004fe20000000f00 */
[----:B-12---:R-:W-:Y:S10]  /*1ed0*/  @P0 BRA `(.L_x_34) ;  /* 0x00000000000c0947 */ /* 0x006ff40003800000 */
[----:B------:R-:W-:-:S04]  /*1ee0*/  SHF.L.U32 R4, R15, 0x1f, RZ ;  /* 0x0000001f0f047819 */ /* 0x000fc800000006ff */
[----:B------:R-:W2:Y:S02]  /*1ef0*/  SYNCS.PHASECHK.TRANS64.TRYWAIT P0, [UR17+0x88], R4 ;  /* 0x00008804ff0075a7 */ /* 0x000ea40008001111 */
[----:B--2---:R-:W-:Y:S05]  /*1f00*/  @!P0 BRA `(.L_x_35) ;  /* 0x0000006000a48947 */ /* 0x004fea0003800000 */
.L_x_34:
[----:B------:R2:W-:Y:S01]  /*1f10*/  @P5 SYNCS.ARRIVE.TRANS64 RZ, [UR17], R3 ;  /* 0x00000003ffff59a7 */ /* 0x0005e20008000011 */
[----:B------:R-:W-:-:S04]  /*1f20*/  ULOP3.LUT UR8, UR7, 0x2, URZ, 0xfc, !UPT ;  /* 0x0000000207087892 */ /* 0x000fc8000f8efcff */
[----:B------:R-:W-:-:S09]  /*1f30*/  UISETP.NE.AND UP0, UPT, UR8, 0x2, UPT ;  /* 0x000000020800788c */ /* 0x000fd2000bf05270 */
[----:B------:R-:W-:Y:S05]  /*1f40*/  BRA.U UP0, `(.L_x_36) ;  /* 0x0000000100047547 */ /* 0x000fea000b800000 */
[----:B------:R-:W-:Y:S05]  /*1f50*/  BPT.TRAP 0x1 ;  /* 0x000000040000795c */ /* 0x000fea0000300000 */
.L_x_36:
[----:B------:R-:W-:Y:S04]  /*1f60*/  BSSY.RECONVERGENT B0, `(.L_x_37) ;  /* 0x0000003000007945 */ /* 0x000fe80003800200 */
[----:B------:R-:W-:Y:S05]  /*1f70*/  @!P4 BRA `(.L_x_38) ;  /* 0x000000000004c947 */ /* 0x000fea0003800000 */
[----:B------:R-:W-:Y:S05]  /*1f80*/  BPT.TRAP 0x1 ;  /* 0x000000040000795c */ /* 0x000fea0000300000 */
.L_x_38:
[----:B------:R-:W-:Y:S05]  /*1f90*/  BSYNC.RECONVERGENT B0 ;  /* 0x0000000000007941 */ /* 0x000fea0003800200 */
.L_x_37:
        /* <DEDUP_REMOVED lines=9> */
[----:B------:R-:W-:Y:S02]  /*2030*/  USHF.L.U32 UR18, UR23, 0x6, URZ ;  /* 0x0000000617127899 */ /* 0x000fe400080006ff */
[----:B------:R-:W-:Y:S01]  /*2040*/  ULOP3.LUT UR17, UR17, 0xfefffff8, URZ, 0xc0, !UPT ;  /* 0xfefffff811117892 */ /* 0x000fe2000f8ec0ff */
[----:B-1----:R-:W-:Y:S01]  /*2050*/  SHF.L.U32 R2, R15, 0x1f, RZ ;  /* 0x0000001f0f027819 */ /* 0x002fe200000006ff */
[----:B------:R-:W-:Y:S02]  /*2060*/  UIADD3 UR16, UPT, UPT, UR16, 0x3400, URZ ;  /* 0x0000340010107890 */ /* 0x000fe4000fffe0ff */
[----:B------:R-:W-:Y:S01]  /*2070*/  UIADD3.X UR33, UPT, UPT, URZ, UR25, URZ, UP1, !UPT ;  /* 0x00000019ff217290 */ /* 0x000fe20008ffe4ff */
[----:B------:R4:W1:Y:S01]  /*2080*/  SYNCS.PHASECHK.TRANS64.TRYWAIT P0, [UR8+0x88], R2 ;  /* 0x00008802ff0075a7 */ /* 0x0008620008001108 */
[----:B------:R-:W-:-:S02]  /*2090*/  ULEA UR8, UR27, UR4, 0xc ;  /* 0x000000041b087291 */ /* 0x000fc4000f8e60ff */
[----:B------:R-:W-:Y:S02]  /*20a0*/  UIADD3.X UR31, UPT, UPT, URZ, UR25, URZ, UP0, !UPT ;  /* 0x00000019ff1f7290 */ /* 0x000fe400087fe4ff */
[----:B------:R-:W-:Y:S01]  /*20b0*/  UIADD3 UR8, UPT, UPT, UR8, 0x25400, URZ ;  /* 0x0002540008087890 */ /* 0x000fe2000fffe0ff */
[----:B------:R-:W-:Y:S01]  /*20c0*/  UMOV UR28, 0x0 ;  /* 0x00000000001c7882 */ /* 0x000fe20000000000 */
[----:B------:R-:W-:Y:S01]  /*20d0*/  UMOV UR29, 0x10000000 ;  /* 0x10000000001d7882 */ /* 0x000fe20000000000 */
[----:B------:R-:W-:Y:S01]  /*20e0*/  UMOV UR19, UR35 ;  /* 0x0000002300137c82 */ /* 0x000fe20008000000 */
[----:B------:R-:W-:Y:S01]  /*20f0*/  UMOV UR20, UR36 ;  /* 0x0000002400147c82 */ /* 0x000fe20008000000 */
[----:B------:R-:W-:Y:S01]  /*2100*/  UMOV UR12, UR36 ;  /* 0x00000024000c7c82 */ /* 0x000fe20008000000 */
[----:B------:R-:W-:Y:S01]  /*2110*/  UMOV UR9, UR17 ;  /* 0x0000001100097c82 */ /* 0x000fe20008000000 */
[----:B------:R-:W-:Y:S01]  /*2120*/  UMOV UR10, UR18 ;  /* 0x00000012000a7c82 */ /* 0x000fe20008000000 */
[----:B------:R4:W-:Y:S01]  /*2130*/  UTMALDG.3D.2CTA [UR16], [UR32], desc[UR28] ;  /* 0x00001c10200075b4 */ /* 0x0009e20008211000 */
[----:B------:R-:W-:Y:S01]  /*2140*/  UIADD3 UR23, UPT, UPT, UR23, 0x1, URZ ;  /* 0x0000000117177890 */ /* 0x000fe2000fffe0ff */
[----:B------:R-:W-:-:S03]  /*2150*/  UMOV UR27, UR13 ;  /* 0x0000000d001b7c82 */ /* 0x000fc60008000000 */
[----:B------:R-:W-:Y:S01]  /*2160*/  UISETP.NE.AND UP0, UPT, UR23, UR26, UPT ;  /* 0x0000001a1700728c */ /* 0x000fe2000bf05270 */
[----:B------:R4:W-:Y:S08]  /*2170*/  UTMALDG.3D.2CTA [UR8], [UR30], desc[UR28] ;  /* 0x00001c081e0075b4 */ /* 0x0009f00008211000 */
[----:B----4-:R-:W-:Y:S05]  /*2180*/  BRA.U UP0, `(.L_x_39) ;  /* 0xfffffffd00487547 */ /* 0x010fea000b83ffff */
.L_x_33:
[C---:B-1----:R-:W-:Y:S01]  /*2190*/  LEA R2, R14.reuse, UR4, 0x3 ;  /* 0x000000040e027c11 */ /* 0x042fe2000f8e18ff */
[----:B------:R-:W-:Y:S01]  /*21a0*/  NOP ;  /* 0x0000000000007918 */ /* 0x000fe20000000000 */
[----:B--2---:R-:W-:Y:S02]  /*21b0*/  SHF.L.U32 R3, R13, 0x1f, RZ ;  /* 0x0000001f0d037819 */ /* 0x004fe400000006ff */
[----:B------:R-:W-:Y:S02]  /*21c0*/  LEA R4, R14, UR4, 0x4 ;  /* 0x000000040e047c11 */ /* 0x000fe4000f8e20ff */
[----:B------:R-:W1:Y:S02]  /*21d0*/  SYNCS.PHASECHK.TRANS64.TRYWAIT P0, [R2+URZ+0x150], R3 ;  /* 0x00015003020075a7 */ /* 0x000e6400080011ff */
[----:B-1----:R-:W-:Y:S05]  /*21e0*/  @!P0 BRA `(.L_x_40) ;  /* 0x0000006000048947 */ /* 0x002fea0003800000 */
.L_x_151:
[----:B------:R-:W2:Y:S01]  /*21f0*/  LDS.128 R4, [R4+0x1e0] ;  /* 0x0001e00004047984 */ /* 0x000ea20000000c00 */
[----:B------:R-:W-:Y:S01]  /*2200*/  ISETP.GE.AND P0, PT, R26, 0x1, PT ;  /* 0x000000011a00780c */ /* 0x000fe20003f06270 */
[----:B-1----:R-:W-:Y:S01]  /*2210*/  VIADD R2, R2, 0x160 ;  /* 0x0000016002027836 */ /* 0x002fe20000000000 */
[----:B------:R-:W-:Y:S01]  /*2220*/  @!PT LDS RZ, [RZ] ;  /* 0x00000000fffff984 */ /* 0x000fe20000000800 */
[----:B------:R-:W-:Y:S01]  /*2230*/  @!PT LDS RZ, [RZ] ;  /* 0x00000000fffff984 */ /* 0x000fe20000000800 */
[----:B------:R-:W-:Y:S01]  /*2240*/  @!PT LDS RZ, [RZ] ;  /* 0x00000000fffff984 */ /* 0x000fe20000000800 */
[----:B------:R-:W-:Y:S01]  /*2250*/  @!PT LDS RZ, [RZ] ;  /* 0x00000000fffff984 */ /* 0x000fe20000000800 */
[----:B------:R1:W-:Y:S06]  /*2260*/  MEMBAR.ALL.CTA ;  /* 0x0000000000007992 */ /* 0x0003ec0000008000 */
[----:B-1----:R-:W1:Y:S01]  /*2270*/  FENCE.VIEW.ASYNC.S ;  /* 0x00000000000073c6 */ /* 0x002e620000000000 */
[----:B------:R-:W-:-:S04]  /*2280*/  PRMT R2, RZ, 0x654, R2 ;  /* 0x00000654ff027816 */ /* 0x000fc80000000002 */
[----:B-1----:R1:W-:Y:S01]  /*2290*/  SYNCS.ARRIVE.TRANS64.RED.A1T0 RZ, [R2+URZ], RZ ;  /* 0x000000ff02ff79a7 */ /* 0x0023e200081004ff */
[----:B--2---:R-:W-:-:S13]  /*22a0*/  LOP3.LUT P2, RZ, R6, 0x1, RZ, 0xc0, !PT ;  /* 0x0000000106ff7812 */ /* 0x004fda000784c0ff */
[----:B------:R-:W-:Y:S01]  /*22b0*/  @P2 SHF.R.U32.HI R3, RZ, 0x10, R5 ;  /* 0x00000010ff032819 */ /* 0x000fe20000011605 */
[----:B------:R-:W-:Y:S01]  /*22c0*/  VOTEU.ANY UP0, P2 ;  /* 0x0000000000ff7886 */ /* 0x000fe20001000100 */
[----:B------:R-:W-:Y:S02]  /*22d0*/  @P2 MOV R10, R4 ;  /* 0x00000004000a2202 */ /* 0x000fe40000000f00 */
[----:B------:R-:W-:Y:S02]  /*22e0*/  @P2 R2UR.BROADCAST UR8, R3 ;  /* 0x00000000030822ca */ /* 0x000fe400008e0000 */
[----:B------:R-:W-:-:S11]  /*22f0*/  @P2 LOP3.LUT R9, R5, 0xffff, RZ, 0xc0, !PT ;  /* 0x0000ffff05092812 */ /* 0x000fd600078ec0ff */
[----:B------:R-:W-:Y:S01]  /*2300*/  @UP0 UMOV UR36, UR8 ;  /* 0x0000000800240c82 */ /* 0x000fe20008000000 */
[----:B-1----:R-:W-:Y:S05]  /*2310*/  @!P0 BRA `(.L_x_41) ;  /* 0x0000000000b88947 */ /* 0x002fea0003800000 */
[----:B------:R-:W3:Y:S01]  /*2320*/  LDC.64 R4, c[0x0][0xb18] ;  /* 0x0002c600ff047b82 */ /* 0x000ee20000000a00 */
[----:B------:R-:W-:-:S07]  /*2330*/  ISETP.NE.AND P3, PT, R26, 0x1, PT ;  /* 0x000000011a00780c */ /* 0x000fce0003f65270 */
[----:B------:R-:W1:Y:S08]  /*2340*/  LDC.64 R6, c[0x0][0xb10] ;  /* 0x0002c400ff067b82 */ /* 0x000e700000000a00 */
[----:B------:R-:W2:Y:S08]  /*2350*/  LDC R18, c[0x0][0xb20] ;  /* 0x0002c800ff127b82 */ /* 0x000eb00000000800 */
[----:B------:R-:W4:Y:S01]  /*2360*/  LDC R19, c[0x0][0xb0c] ;  /* 0x0002c300ff137b82 */ /* 0x000f220000000800 */
[----:B---3--:R-:W-:Y:S01]  /*2370*/  IMAD.HI.U32 R21, R0, R5, RZ ;  /* 0x0000000500157227 */ /* 0x008fe200078e00ff */
[----:B------:R-:W-:-:S03]  /*2380*/  ISETP.NE.AND P0, PT, R4, 0x1, PT ;  /* 0x000000010400780c */ /* 0x000fc60003f05270 */
[----:B------:R-:W-:-:S03]  /*2390*/  IMAD.HI.U32 R5, R9, R5, RZ ;  /* 0x0000000509057227 */ /* 0x000fc600078e00ff */
[----:B------:R-:W3:Y:S01]  /*23a0*/  LDC.64 R2, c[0x0][0xb28] ;  /* 0x0002ca00ff027b82 */ /* 0x000ee20000000a00 */
[----:B-1----:R-:W-:-:S04]  /*23b0*/  IMAD.HI.U32 R22, R8, R6, RZ ;  /* 0x0000000608167227 */ /* 0x002fc800078e00ff */
[----:B------:R-:W-:Y:S01]  /*23c0*/  IMAD.HI.U32 R23, R10, R6, RZ ;  /* 0x000000060a177227 */ /* 0x000fe200078e00ff */
[----:B------:R-:W-:Y:S02]  /*23d0*/  SHF.R.U32.HI R22, RZ, R7, R22 ;  /* 0x00000007ff167219 */ /* 0x000fe40000011616 */
[-C--:B--2---:R-:W-:Y:S02]  /*23e0*/  SHF.R.U32.HI R21, RZ, R18.reuse, R21 ;  /* 0x00000012ff157219 */ /* 0x084fe40000011615 */
[----:B------:R-:W-:Y:S02]  /*23f0*/  SHF.R.U32.HI R5, RZ, R18, R5 ;  /* 0x00000012ff057219 */ /* 0x000fe40000011605 */
[----:B------:R-:W-:Y:S02]  /*2400*/  SEL R21, R0, R21, !P0 ;  /* 0x0000001500157207 */ /* 0x000fe40004000000 */
[----:B------:R-:W-:Y:S02]  /*2410*/  SHF.R.U32.HI R23, RZ, R7, R23 ;  /* 0x00000007ff177219 */ /* 0x000fe40000011617 */
[----:B----4-:R-:W-:-:S02]  /*2420*/  ISETP.NE.AND P1, PT, R19, 0x1, PT ;  /* 0x000000011300780c */ /* 0x010fc40003f25270 */
[----:B------:R-:W-:Y:S02]  /*2430*/  SEL R5, R9, R5, !P0 ;  /* 0x0000000509057207 */ /* 0x000fe40004000000 */
[----:B------:R-:W-:Y:S02]  /*2440*/  SEL R22, R8, R22, !P1 ;  /* 0x0000001608167207 */ /* 0x000fe40004800000 */
[----:B------:R-:W-:Y:S01]  /*2450*/  SEL R23, R10, R23, !P1 ;  /* 0x000000170a177207 */ /* 0x000fe20004800000 */
[----:B---3--:R-:W-:-:S04]  /*2460*/  IMAD.HI.U32 R20, R21, R2, RZ ;  /* 0x0000000215147227 */ /* 0x008fc800078e00ff */
        /* <DEDUP_REMOVED lines=10> */
[----:B------:R-:W-:-:S04]  /*2510*/  @!P0 IMAD.HI.U32 R7, R23, R2, RZ ;  /* 0x0000000217078227 */ /* 0x000fc800078e00ff */
[----:B------:R-:W-:Y:S01]  /*2520*/  IMAD.MOV R2, RZ, RZ, -R6 ;  /* 0x000000ffff027224 */ /* 0x000fe200078e0a06 */
[----:B------:R-:W-:Y:S02]  /*2530*/  @!P0 SHF.R.U32.HI R3, RZ, R3, R7 ;  /* 0x00000003ff038219 */ /* 0x000fe40000011607 */
[----:B------:R-:W-:Y:S01]  /*2540*/  IADD3 R7, PT, PT, -R5, RZ, RZ ;  /* 0x000000ff05077210 */ /* 0x000fe20007ffe1ff */
[----:B------:R-:W-:Y:S01]  /*2550*/  IMAD R2, R26, R2, R5 ;  /* 0x000000021a027224 */ /* 0x000fe200078e0205 */
        /* <DEDUP_REMOVED lines=10> */
.L_x_41:
[----:B------:R-:W1:Y:S02]  /*2600*/  LDCU UR8, c[0x0][0xb30] ;  /* 0x00016600ff0877ac */ /* 0x000e640008000800 */
[----:B-1----:R-:W-:-:S09]  /*2610*/  UISETP.NE.AND UP0, UPT, UR8, 0x1, UPT ;  /* 0x000000010800788c */ /* 0x002fd2000bf05270 */
[----:B------:R-:W-:Y:S05]  /*2620*/  BRA.U UP0, `(.L_x_42) ;  /* 0x0000000100407547 */ /* 0x000fea000b800000 */
[----:B------:R-:W1:Y:S08]  /*2630*/  LDC.64 R4, c[0x0][0xb10] ;  /* 0x0002c400ff047b82 */ /* 0x000e700000000a00 */
[----:B------:R-:W2:Y:S08]  /*2640*/  LDC.64 R2, c[0x0][0xb18] ;  /* 0x0002c600ff027b82 */ /* 0x000eb00000000a00 */
[----:B------:R-:W4:Y:S08]  /*2650*/  LDC R6, c[0x0][0xb20] ;  /* 0x0002c800ff067b82 */ /* 0x000f300000000800 */
[----:B------:R-:W3:Y:S01]  /*2660*/  LDC R7, c[0x0][0xb0c] ;  /* 0x0002c300ff077b82 */ /* 0x000ee20000000800 */
[----:B-1----:R-:W-:-:S05]  /*2670*/  IMAD.HI.U32 R4, R10, R4, RZ ;  /* 0x000000040a047227 */ /* 0x002fca00078e00ff */
[----:B------:R-:W-:Y:S01]  /*2680*/  SHF.R.U32.HI R4, RZ, R5, R4 ;  /* 0x00000005ff047219 */ /* 0x000fe20000011604 */
[----:B--2---:R-:W-:Y:S01]  /*2690*/  IMAD.HI.U32 R3, R9, R3, RZ ;  /* 0x0000000309037227 */ /* 0x004fe200078e00ff */
[----:B------:R-:W-:-:S04]  /*26a0*/  ISETP.NE.AND P0, PT, R2, 0x1, PT ;  /* 0x000000010200780c */ /* 0x000fc80003f05270 */
[----:B----4-:R-:W-:-:S04]  /*26b0*/  SHF.R.U32.HI R3, RZ, R6, R3 ;  /* 0x00000006ff037219 */ /* 0x010fc80000011603 */
[----:B------:R-:W-:Y:S02]  /*26c0*/  SEL R3, R9, R3, !P0 ;  /* 0x0000000309037207 */ /* 0x000fe40004000000 */
[----:B---3--:R-:W-:-:S04]  /*26d0*/  ISETP.NE.AND P1, PT, R7, 0x1, PT ;  /* 0x000000010700780c */ /* 0x008fc80003f25270 */
[----:B------:R-:W-:-:S05]  /*26e0*/  SEL R4, R10, R4, !P1 ;  /* 0x000000040a047207 */ /* 0x000fca0004800000 */
[----:B------:R-:W-:Y:S02]  /*26f0*/  IMAD.IADD R5, R3, 0x1, -R4 ;  /* 0x0000000103057824 */ /* 0x000fe400078e0a04 */
[----:B------:R-:W-:Y:S02]  /*2700*/  IMAD.IADD R3, R4, 0x1, -R3 ;  /* 0x0000000104037824 */ /* 0x000fe400078e0a03 */
[----:B------:R-:W-:Y:S02]  /*2710*/  IMAD R10, R5, R7, R10 ;  /* 0x00000007050a7224 */ /* 0x000fe400078e020a */
[----:B------:R-:W-:-:S07]  /*2720*/  IMAD R9, R3, R2, R9 ;  /* 0x0000000203097224 */ /* 0x000fce00078e0209 */
.L_x_42:
[----:B------:R-:W-:Y:S01]  /*2730*/  VIADD R14, R14, 0x1 ;  /* 0x000000010e0e7836 */ /* 0x000fe20000000000 */
[----:B------:R-:W-:Y:S01]  /*2740*/  PLOP3.LUT P1, PT, PT, PT, PT, 0x80, 0x8 ;  /* 0x000000000008781c */ /* 0x000fe20003f2f070 */
[----:B------:R-:W-:Y:S02]  /*2750*/  IMAD.IADD R3, R10, 0x1, R61 ;  /* 0x000000010a037824 */ /* 0x000fe400078e023d */
[----:B------:R-:W-:Y:S01]  /*2760*/  IMAD.IADD R4, R9, 0x1, R60 ;  /* 0x0000000109047824 */ /* 0x000fe200078e023c */
[----:B------:R-:W-:-:S04]  /*2770*/  ISETP.NE.AND P0, PT, R14, 0x2, PT ;  /* 0x000000020e00780c */ /* 0x000fc80003f05270 */
[----:B------:R-:W-:Y:S02]  /*2780*/  SEL R2, RZ, 0x1, P0 ;  /* 0x00000001ff027807 */ /* 0x000fe40000000000 */
[----:B------:R-:W-:Y:S02]  /*2790*/  SEL R14, R14, RZ, P0 ;  /* 0x000000ff0e0e7207 */ /* 0x000fe40000000000 */
[----:B------:R-:W-:Y:S01]  /*27a0*/  LOP3.LUT R13, R13, R2, RZ, 0x3c, !PT ;  /* 0x000000020d0d7212 */ /* 0x000fe200078e3cff */
[----:B------:R-:W-:Y:S06]  /*27b0*/  @P2 BRA `(.L_x_43) ;  /* 0xfffffff000582947 */ /* 0x000fec000383ffff */
[----:B------:R-:W-:Y:S01]  /*27c0*/  UIADD3 UR4, UPT, UPT, UR4, 0x88, URZ ;  /* 0x0000008804047890 */ /* 0x000fe2000fffe0ff */
[----:B------:R-:W-:-:S03]  /*27d0*/  SHF.L.U32 R2, R15, 0x1f, RZ ;  /* 0x0000001f0f027819 */ /* 0x000fc600000006ff */
[----:B------:R-:W-:-:S09]  /*27e0*/  ULEA UR5, UR13, UR4, 0x3 ;  /* 0x000000040d057291 */ /* 0x000fd2000f8e18ff */
[----:B------:R-:W1:Y:S02]  /*27f0*/  SYNCS.PHASECHK.TRANS64.TRYWAIT P0, [UR5], R2 ;  /* 0x00000002ff0075a7 */ /* 0x000e640008001105 */
[----:B-1----:R-:W-:Y:S05]  /*2800*/  @!P0 BRA `(.L_x_44) ;  /* 0x0000005800908947 */ /* 0x002fea0003800000 */
.L_x_153:
[----:B------:R-:W-:-:S04]  /*2810*/  UIADD3 UR6, UPT, UPT, UR13, 0x1, URZ ;  /* 0x000000010d067890 */ /* 0x000fc8000fffe0ff */
[----:B------:R-:W-:-:S04]  /*2820*/  UISETP.NE.AND UP0, UPT, UR6, 0x11, UPT ;  /* 0x000000110600788c */ /* 0x000fc8000bf05270 */
[----:B------:R-:W-:Y:S02]  /*2830*/  USEL UR7, URZ, 0x1, UP0 ;  /* 0x00000001ff077887 */ /* 0x000fe40008000000 */
[----:B------:R-:W-:-:S04]  /*2840*/  USEL UR6, UR6, URZ, UP0 ;  /* 0x000000ff06067287 */ /* 0x000fc80008000000 */
[----:B------:R-:W-:Y:S01]  /*2850*/  ULEA UR5, UR6, UR4, 0x3 ;  /* 0x0000000406057291 */ /* 0x000fe2000f8e18ff */
[----:B-1----:R-:W-:-:S04]  /*2860*/  LOP3.LUT R2, R15, UR7, RZ, 0x3c, !PT ;  /* 0x000000070f027c12 */ /* 0x002fc8000f8e3cff */
[----:B------:R-:W-:-:S04]  /*2870*/  SHF.L.U32 R3, R2, 0x1f, RZ ;  /* 0x0000001f02037819 */ /* 0x000fc800000006ff */
[----:B------:R-:W1:Y:S02]  /*2880*/  SYNCS.PHASECHK.TRANS64.TRYWAIT P0, [UR5], R3 ;  /* 0x00000003ff0075a7 */ /* 0x000e640008001105 */
[----:B-1----:R-:W-:Y:S05]  /*2890*/  @!P0 BRA `(.L_x_45) ;  /* 0x0000005800848947 */ /* 0x002fea0003800000 */
.L_x_155:
[----:B------:R-:W-:-:S04]  /*28a0*/  UIADD3 UR6, UPT, UPT, UR6, 0x1, URZ ;  /* 0x0000000106067890 */ /* 0x000fc8000fffe0ff */
[----:B------:R-:W-:-:S04]  /*28b0*/  UISETP.NE.AND UP0, UPT, UR6, 0x11, UPT ;  /* 0x000000110600788c */ /* 0x000fc8000bf05270 */
[----:B------:R-:W-:Y:S02]  /*28c0*/  USEL UR7, URZ, 0x1, UP0 ;  /* 0x00000001ff077887 */ /* 0x000fe40008000000 */
[----:B------:R-:W-:-:S04]  /*28d0*/  USEL UR6, UR6, URZ, UP0 ;  /* 0x000000ff06067287 */ /* 0x000fc80008000000 */
[----:B------:R-:W-:Y:S01]  /*28e0*/  ULEA UR5, UR6, UR4, 0x3 ;  /* 0x0000000406057291 */ /* 0x000fe2000f8e18ff */
[----:B------:R-:W-:-:S04]  /*28f0*/  LOP3.LUT R2, R2, UR7, RZ, 0x3c, !PT ;  /* 0x0000000702027c12 */ /* 0x000fc8000f8e3cff */
[----:B-1----:R-:W-:-:S04]  /*2900*/  SHF.L.U32 R3, R2, 0x1f, RZ ;  /* 0x0000001f02037819 */ /* 0x002fc800000006ff */
[----:B------:R-:W1:Y:S02]  /*2910*/  SYNCS.PHASECHK.TRANS64.TRYWAIT P0, [UR5], R3 ;  /* 0x00000003ff0075a7 */ /* 0x000e640008001105 */
[----:B-1----:R-:W-:Y:S05]  /*2920*/  @!P0 BRA `(.L_x_46) ;  /* 0x0000005800788947 */ /* 0x002fea0003800000 */
.L_x_157:
        /* <DEDUP_REMOVED lines=9> */
.L_x_159:
        /* <DEDUP_REMOVED lines=9> */
.L_x_161:
        /* <DEDUP_REMOVED lines=9> */
.L_x_163:
        /* <DEDUP_REMOVED lines=9> */
.L_x_165:
        /* <DEDUP_REMOVED lines=9> */
.L_x_167:
        /* <DEDUP_REMOVED lines=9> */
.L_x_169:
        /* <DEDUP_REMOVED lines=9> */
.L_x_171:
        /* <DEDUP_REMOVED lines=9> */
.L_x_173:
        /* <DEDUP_REMOVED lines=9> */
.L_x_175:
        /* <DEDUP_REMOVED lines=9> */
.L_x_177:
        /* <DEDUP_REMOVED lines=9> */
.L_x_179:
        /* <DEDUP_REMOVED lines=9> */
.L_x_181:
        /* <DEDUP_REMOVED lines=9> */
.L_x_183:
[----:B------:R-:W-:-:S04]  /*3080*/  UIADD3 UR6, UPT, UPT, UR6, 0x1, URZ ;  /* 0x0000000106067890 */ /* 0x000fc8000fffe0ff */
[----:B------:R-:W-:-:S04]  /*3090*/  UISETP.NE.AND UP0, UPT, UR6, 0x11, UPT ;  /* 0x000000110600788c */ /* 0x000fc8000bf05270 */
[----:B------:R-:W-:Y:S02]  /*30a0*/  USEL UR5, URZ, 0x1, UP0 ;  /* 0x00000001ff057887 */ /* 0x000fe40008000000 */
[----:B------:R-:W-:-:S04]  /*30b0*/  USEL UR6, UR6, URZ, UP0 ;  /* 0x000000ff06067287 */ /* 0x000fc80008000000 */
[----:B------:R-:W-:Y:S01]  /*30c0*/  ULEA UR6, UR6, UR4, 0x3 ;  /* 0x0000000406067291 */ /* 0x000fe2000f8e18ff */
[----:B------:R-:W-:-:S04]  /*30d0*/  LOP3.LUT R2, R2, UR5, RZ, 0x3c, !PT ;  /* 0x0000000502027c12 */ /* 0x000fc8000f8e3cff */
[----:B------:R-:W-:Y:S01]  /*30e0*/  SHF.L.U32 R2, R2, 0x1f, RZ ;  /* 0x0000001f02027819 */ /* 0x000fe200000006ff */
[----:B-1-3--:R-:W-:-:S07]  /*30f0*/  IMAD.U32 R0, RZ, RZ, UR6 ;  /* 0x00000006ff007e24 */ /* 0x00afce000f8e00ff */
.L_x_60:
[----:B-1----:R1:W2:Y:S02]  /*3100*/  SYNCS.PHASECHK.TRANS64.TRYWAIT P0, [R0+URZ], R2 ;  /* 0x00000002000075a7 */ /* 0x0022a400080011ff */
[----:B--2---:R-:W-:Y:S05]  /*3110*/  @!P0 NANOSLEEP.SYNCS 0x989680 ;  /* 0x009896800000895d */ /* 0x004fea0003900000 */
[----:B------:R-:W2:Y:S02]  /*3120*/  @!P0 SYNCS.PHASECHK.TRANS64 P0, [R0+URZ], R2 ;  /* 0x00000002000085a7 */ /* 0x000ea400080010ff */
[----:B--2---:R-:W-:Y:S05]  /*3130*/  @P0 EXIT ;  /* 0x000000000000094d */ /* 0x004fea0003800000 */
[----:B------:R-:W-:Y:S05]  /*3140*/  BRA `(.L_x_60) ;  /* 0xfffffffc00ec7947 */ /* 0x000fea000383ffff */
.L_x_23:
[----:B------:R-:W-:-:S04]  /*3150*/  UISETP.NE.AND UP0, UPT, UR39, URZ, UPT ;  /* 0x000000ff2700728c */ /* 0x000fc8000bf05270 */
[----:B------:R-:W-:-:S09]  /*3160*/  UISETP.NE.OR UP0, UPT, UR10, 0x1, UP0 ;  /* 0x000000010a00788c */ /* 0x000fd20008705670 */
[----:B------:R-:W-:Y:S05]  /*3170*/  BRA.U UP0, `(.L_x_61) ;  /* 0x0000000500487547 */ /* 0x000fea000b800000 */
[----:B------:R-:W-:Y:S01]  /*3180*/  ISETP.GE.U32.AND P2, PT, R2, 0x2, PT ;  /* 0x000000020200780c */ /* 0x000fe20003f46070 */
[----:B------:R-:W-:Y:S01]  /*3190*/  IMAD.MOV.U32 R12, RZ, RZ, 0x1 ;  /* 0x00000001ff0c7424 */ /* 0x000fe200078e00ff */
[----:B------:R-:W-:Y:S02]  /*31a0*/  CS2R R10, SRZ ;  /* 0x00000000000a7805 */ /* 0x000fe4000001ff00 */
[----:B------:R-:W-:Y:S01]  /*31b0*/  CS2R R8, SRZ ;  /* 0x0000000000087805 */ /* 0x000fe2000001ff00 */
[----:B------:R-:W-:Y:S01]  /*31c0*/  UMOV UR4, 0x400 ;  /* 0x0000040000047882 */ /* 0x000fe20000000000 */
[----:B------:R-:W-:Y:S01]  /*31d0*/  UMOV UR6, URZ ;  /* 0x000000ff00067c82 */ /* 0x000fe20008000000 */
[----:B------:R-:W-:-:S12]  /*31e0*/  ULEA UR39, UR39, UR4, 0x18 ;  /* 0x0000000427277291 */ /* 0x000fd8000f8ec0ff */
.L_x_65:
[----:B------:R-:W-:Y:S02]  /*31f0*/  LEA R0, R8, UR39, 0x3 ;  /* 0x0000002708007c11 */ /* 0x000fe4000f8e18ff */
[----:B------:R-:W-:-:S03]  /*3200*/  SHF.L.U32 R4, R9, 0x1f, RZ ;  /* 0x0000001f09047819 */ /* 0x000fc600000006ff */
[----:B------:R-:W-:Y:S01]  /*3210*/  VIADD R5, R0, 0x1c0 ;  /* 0x000001c000057836 */ /* 0x000fe20000000000 */
[----:B------:R-:W1:Y:S02]  /*3220*/  SYNCS.PHASECHK.TRANS64.TRYWAIT P0, [R0+URZ+0x1b0], R4 ;  /* 0x0001b004000075a7 */ /* 0x000e6400080011ff */
[----:B-1----:R-:W-:Y:S05]  /*3230*/  @!P0 BRA `(.L_x_62) ;  /* 0x0000005400848947 */ /* 0x002fea0003800000 */
.L_x_184:
[----:B------:R-:W-:Y:S01]  /*3240*/  ULEA UR5, UR6, UR39, 0x3 ;  /* 0x0000002706057291 */ /* 0x000fe2000f8e18ff */
[----:B-1----:R-:W-:Y:S01]  /*3250*/  PRMT R0, RZ, 0x654, R5 ;  /* 0x00000654ff007816 */ /* 0x002fe20000000005 */
[----:B------:R-:W-:Y:S01]  /*3260*/  @!P2 IMAD.MOV.U32 R4, RZ, RZ, 0x10 ;  /* 0x00000010ff04a424 */ /* 0x000fe200078e00ff */
[----:B------:R-:W-:Y:S01]  /*3270*/  SHF.L.U32 R5, R12, 0x1f, RZ ;  /* 0x0000001f0c057819 */ /* 0x000fe200000006ff */
[----:B------:R-:W-:Y:S01]  /*3280*/  UIADD3 UR4, UPT, UPT, UR5, 0x150, URZ ;  /* 0x0000015005047890 */ /* 0x000fe2000fffe0ff */
[----:B------:R1:W-:Y:S05]  /*3290*/  SYNCS.ARRIVE.TRANS64.RED.A1T0 RZ, [R0+URZ], RZ ;  /* 0x000000ff00ff79a7 */ /* 0x0003ea00081004ff */
[----:B------:R-:W-:Y:S01]  /*32a0*/  IMAD.U32 R6, RZ, RZ, UR4 ;  /* 0x00000004ff067e24 */ /* 0x000fe2000f8e00ff */
[----:B------:R-:W2:Y:S04]  /*32b0*/  SYNCS.PHASECHK.TRANS64.TRYWAIT P0, [UR5+0x160], R5 ;  /* 0x00016005ff0075a7 */ /* 0x000ea80008001105 */
[----:B------:R-:W-:Y:S01]  /*32c0*/  PRMT R6, R2, 0x654, R6 ;  /* 0x0000065402067816 */ /* 0x000fe20000000006 */
[----:B-12---:R-:W-:Y:S06]  /*32d0*/  @!P0 BRA `(.L_x_63) ;  /* 0x0000005400708947 */ /* 0x006fec0003800000 */
.L_x_186:
[----:B------:R-:W-:Y:S01]  /*32e0*/  ULEA UR4, UR6, UR39, 0x4 ;  /* 0x0000002706047291 */ /* 0x000fe2000f8e20ff */
[----:B------:R-:W-:Y:S01]  /*32f0*/  SEL R3, R6, R3, !P2 ;  /* 0x0000000306037207 */ /* 0x000fe20005000000 */
[----:B------:R-:W-:Y:S01]  /*3300*/  UIADD3 UR5, UPT, UPT, UR5, 0x150, URZ ;  /* 0x0000015005057890 */ /* 0x000fe2000fffe0ff */
[----:B-1----:R-:W-:Y:S01]  /*3310*/  LEA R0, R11, UR39, 0x3 ;  /* 0x000000270b007c11 */ /* 0x002fe2000f8e18ff */
[----:B------:R-:W-:Y:S01]  /*3320*/  UIADD3 UR4, UPT, UPT, UR4, 0x1e0, URZ ;  /* 0x000001e004047890 */ /* 0x000fe2000fffe0ff */
[----:B------:R1:W-:Y:S01]  /*3330*/  @!P2 SYNCS.ARRIVE.TRANS64.RED RZ, [R3+URZ], R4 ;  /* 0x0000000403ffa9a7 */ /* 0x0003e200080004ff */
[----:B------:R-:W-:Y:S01]  /*3340*/  UIADD3 UR6, UPT, UPT, UR6, 0x1, URZ ;  /* 0x0000000106067890 */ /* 0x000fe2000fffe0ff */
[----:B------:R-:W-:-:S03]  /*3350*/  VIADD R8, R8, 0x1 ;  /* 0x0000000108087836 */ /* 0x000fc60000000000 */
[----:B------:R-:W-:Y:S02]  /*3360*/  UISETP.NE.AND UP0, UPT, UR6, 0x2, UPT ;  /* 0x000000020600788c */ /* 0x000fe4000bf05270 */
[----:B------:R-:W-:Y:S01]  /*3370*/  ISETP.NE.AND P0, PT, R8, 0x2, PT ;  /* 0x000000020800780c */ /* 0x000fe20003f05270 */
[----:B------:R-:W-:Y:S06]  /*3380*/  UGETNEXTWORKID.BROADCAST [UR4], [UR5] ;  /* 0x00000000040073ca */ /* 0x000fec0008000100 */
[----:B------:R-:W-:Y:S02]  /*3390*/  USEL UR4, URZ, 0x1, UP0 ;  /* 0x00000001ff047887 */ /* 0x000fe40008000000 */
[----:B------:R-:W-:-:S04]  /*33a0*/  USEL UR6, UR6, URZ, UP0 ;  /* 0x000000ff06067287 */ /* 0x000fc80008000000 */
[----:B------:R-:W-:Y:S02]  /*33b0*/  LOP3.LUT R12, R12, UR4, RZ, 0x3c, !PT ;  /* 0x000000040c0c7c12 */ /* 0x000fe4000f8e3cff */
[----:B-1----:R-:W-:-:S04]  /*33c0*/  SHF.L.U32 R4, R10, 0x1f, RZ ;  /* 0x0000001f0a047819 */ /* 0x002fc800000006ff */
[----:B------:R-:W1:Y:S02]  /*33d0*/  SYNCS.PHASECHK.TRANS64.TRYWAIT P1, [R0+URZ+0x150], R4 ;  /* 0x00015004000075a7 */ /* 0x000e6400080211ff */
[----:B-1----:R-:W-:Y:S05]  /*33e0*/  @!P1 BRA `(.L_x_64) ;  /* 0x0000005400449947 */ /* 0x002fea0003800000 */
.L_x_187:
[C---:B-1----:R-:W-:Y:S01]  /*33f0*/  LEA R4, R11.reuse, UR39, 0x4 ;  /* 0x000000270b047c11 */ /* 0x042fe2000f8e20ff */
[----:B------:R-:W-:Y:S01]  /*3400*/  VIADD R0, R0, 0x160 ;  /* 0x0000016000007836 */ /* 0x000fe20000000000 */
[----:B------:R-:W-:Y:S01]  /*3410*/  SEL R8, R8, RZ, P0 ;  /* 0x000000ff08087207 */ /* 0x000fe20000000000 */
[----:B------:R-:W-:-:S03]  /*3420*/  VIADD R11, R11, 0x1 ;  /* 0x000000010b0b7836 */ /* 0x000fc60000000000 */
[----:B------:R-:W1:Y:S01]  /*3430*/  LDS.128 R4, [R4+0x1e0] ;  /* 0x0001e00004047984 */ /* 0x000e620000000c00 */
[----:B------:R-:W-:Y:S02]  /*3440*/  PRMT R0, RZ, 0x654, R0 ;  /* 0x00000654ff007816 */ /* 0x000fe40000000000 */
[C---:B------:R-:W-:Y:S01]  /*3450*/  ISETP.NE.AND P1, PT, R11.reuse, 0x2, PT ;  /* 0x000000020b00780c */ /* 0x040fe20003f25270 */
[----:B------:R-:W-:Y:S01]  /*3460*/  @!PT LDS RZ, [RZ] ;  /* 0x00000000fffff984 */ /* 0x000fe20000000800 */
[----:B------:R-:W-:Y:S01]  /*3470*/  @!PT LDS RZ, [RZ] ;  /* 0x00000000fffff984 */ /* 0x000fe20000000800 */
[----:B------:R-:W-:Y:S01]  /*3480*/  @!PT LDS RZ, [RZ] ;  /* 0x00000000fffff984 */ /* 0x000fe20000000800 */
[----:B------:R-:W-:Y:S01]  /*3490*/  @!PT LDS RZ, [RZ] ;  /* 0x00000000fffff984 */ /* 0x000fe20000000800 */
[----:B------:R2:W-:Y:S06]  /*34a0*/  MEMBAR.ALL.CTA ;  /* 0x0000000000007992 */ /* 0x0005ec0000008000 */
[----:B--2---:R-:W2:Y:S01]  /*34b0*/  FENCE.VIEW.ASYNC.S ;  /* 0x00000000000073c6 */ /* 0x004ea20000000000 */
[----:B------:R-:W-:Y:S01]  /*34c0*/  SEL R11, R11, RZ, P1 ;  /* 0x000000ff0b0b7207 */ /* 0x000fe20000800000 */
[----:B--2---:R2:W-:Y:S01]  /*34d0*/  SYNCS.ARRIVE.TRANS64.RED.A1T0 RZ, [R0+URZ], RZ ;  /* 0x000000ff00ff79a7 */ /* 0x0045e200081004ff */
[----:B-1----:R-:W-:-:S02]  /*34e0*/  LOP3.LUT P3, RZ, R6, 0x1, RZ, 0xc0, !PT ;  /* 0x0000000106ff7812 */ /* 0x002fc4000786c0ff */
[----:B------:R-:W-:-:S04]  /*34f0*/  SEL R4, RZ, 0x1, P1 ;  /* 0x00000001ff047807 */ /* 0x000fc80000800000 */
[----:B------:R-:W-:Y:S02]  /*3500*/  LOP3.LUT R10, R10, R4, RZ, 0x3c, !PT ;  /* 0x000000040a0a7212 */ /* 0x000fe400078e3cff */
[----:B--2---:R-:W-:-:S04]  /*3510*/  SEL R0, RZ, 0x1, P0 ;  /* 0x00000001ff007807 */ /* 0x004fc80000000000 */
[----:B------:R-:W-:Y:S01]  /*3520*/  LOP3.LUT R9, R9, R0, RZ, 0x3c, !PT ;  /* 0x0000000009097212 */ /* 0x000fe200078e3cff */
[----:B------:R-:W-:Y:S06]  /*3530*/  @P3 BRA `(.L_x_65) ;  /* 0xfffffffc002c3947 */ /* 0x000fec000383ffff */
[----:B------:R-:W-:Y:S01]  /*3540*/  ULEA UR5, UR6, UR39, 0x3 ;  /* 0x0000002706057291 */ /* 0x000fe2000f8e18ff */
[----:B------:R-:W-:-:S08]  /*3550*/  SHF.L.U32 R2, R12, 0x1f, RZ ;  /* 0x0000001f0c027819 */ /* 0x000fd000000006ff */
[----:B------:R-:W1:Y:S02]  /*3560*/  SYNCS.PHASECHK.TRANS64 P0, [UR5+0x160], R2 ;  /* 0x00016002ff0075a7 */ /* 0x000e640008001005 */
[----:B-1----:R-:W-:Y:S05]  /*3570*/  @P0 BRA `(.L_x_66) ;  /* 0x0000000000080947 */ /* 0x002fea0003800000 */
[----:B------:R-:W1:Y:S02]  /*3580*/  SYNCS.PHASECHK.TRANS64.TRYWAIT P0, [UR5+0x160], R2 ;  /* 0x00016002ff0075a7 */ /* 0x000e640008001105 */
[----:B-1----:R-:W-:Y:S05]  /*3590*/  @!P0 BRA `(.L_x_67) ;  /* 0x0000005000ec8947 */ /* 0x002fea0003800000 */
.L_x_66:
[----:B------:R-:W-:-:S04]  /*35a0*/  UIADD3 UR4, UPT, UPT, UR6, 0x1, URZ ;  /* 0x0000000106047890 */ /* 0x000fc8000fffe0ff */
[----:B------:R-:W-:-:S04]  /*35b0*/  UISETP.NE.AND UP0, UPT, UR4, 0x2, UPT ;  /* 0x000000020400788c */ /* 0x000fc8000bf05270 */
[----:B------:R-:W-:Y:S02]  /*35c0*/  USEL UR7, URZ, 0x1, UP0 ;  /* 0x00000001ff077887 */ /* 0x000fe40008000000 */
[----:B------:R-:W-:-:S04]  /*35d0*/  USEL UR4, UR4, URZ, UP0 ;  /* 0x000000ff04047287 */ /* 0x000fc80008000000 */
[----:B------:R-:W-:Y:S01]  /*35e0*/  ULEA UR4, UR4, UR39, 0x3 ;  /* 0x0000002704047291 */ /* 0x000fe2000f8e18ff */
[----:B-1----:R-:W-:-:S04]  /*35f0*/  LOP3.LUT R2, R12, UR7, RZ, 0x3c, !PT ;  /* 0x000000070c027c12 */ /* 0x002fc8000f8e3cff */
[----:B------:R-:W-:-:S04]  /*3600*/  SHF.L.U32 R0, R2, 0x1f, RZ ;  /* 0x0000001f02007819 */ /* 0x000fc800000006ff */
[----:B------:R-:W1:Y:S02]  /*3610*/  SYNCS.PHASECHK.TRANS64 P0, [UR4+0x160], R0 ;  /* 0x00016000ff0075a7 */ /* 0x000e640008001004 */
[----:B-1----:R-:W-:Y:S05]  /*3620*/  @P0 EXIT ;  /* 0x000000000000094d */ /* 0x002fea0003800000 */
[----:B------:R-:W-:Y:S02]  /*3630*/  SHF.L.U32 R2, R2, 0x1f, RZ ;  /* 0x0000001f02027819 */ /* 0x000fe400000006ff */
[----:B------:R-:W-:-:S07]  /*3640*/  MOV R0, UR4 ;  /* 0x0000000400007c02 */ /* 0x000fce0008000f00 */
.L_x_68:
[----:B-1----:R1:W2:Y:S02]  /*3650*/  SYNCS.PHASECHK.TRANS64.TRYWAIT P0, [R0+URZ+0x160], R2 ;  /* 0x00016002000075a7 */ /* 0x0022a400080011ff */
[----:B--2---:R-:W-:Y:S05]  /*3660*/  @!P0 NANOSLEEP.SYNCS 0x989680 ;  /* 0x009896800000895d */ /* 0x004fea0003900000 */
[----:B------:R-:W2:Y:S02]  /*3670*/  @!P0 SYNCS.PHASECHK.TRANS64 P0, [R0+URZ+0x160], R2 ;  /* 0x00016002000085a7 */ /* 0x000ea400080010ff */
[----:B--2---:R-:W-:Y:S05]  /*3680*/  @P0 EXIT ;  /* 0x000000000000094d */ /* 0x004fea0003800000 */
[----:B------:R-:W-:Y:S05]  /*3690*/  BRA `(.L_x_68) ;  /* 0xfffffffc00ec7947 */ /* 0x000fea000383ffff */
.L_x_61:
[----:B------:R-:W-:Y:S05]  /*36a0*/  BRA.U UP3, `(.L_x_69) ;  /* 0x0000001103d87547 */ /* 0x000fea000b800000 */
[----:B------:R-:W-:Y:S01]  /*36b0*/  UMOV UR6, 0x40 ;  /* 0x0000004000067882 */ /* 0x000fe20000000000 */
[----:B------:R-:W-:Y:S01]  /*36c0*/  NOP ;  /* 0x0000000000007918 */ /* 0x000fe20000000000 */
[----:B------:R-:W-:Y:S01]  /*36d0*/  ULEA UR6, UR39, UR6, 0x18 ;  /* 0x0000000627067291 */ /* 0x000fe2000f8ec0ff */
[----:B------:R-:W-:Y:S02]  /*36e0*/  UMOV UR7, 0x400 ;  /* 0x0000040000077882 */ /* 0x000fe40000000000 */
[----:B------:R-:W-:-:S06]  /*36f0*/  ULEA UR39, UR39, UR7, 0x18 ;  /* 0x0000000727277291 */ /* 0x000fcc000f8ec0ff */
[----:B------:R-:W1:Y:S02]  /*3700*/  LDS.U8 R0, [UR6+0x1c] ;  /* 0x00001c06ff007984 */ /* 0x000e640008000000 */
[----:B-1----:R-:W-:-:S13]  /*3710*/  ISETP.NE.AND P0, PT, R0, RZ, PT ;  /* 0x000000ff0000720c */ /* 0x002fda0003f05270 */
[----:B------:R-:W-:Y:S05]  /*3720*/  @P0 BRA `(.L_x_70) ;  /* 0x0000000400080947 */ /* 0x000fea0003800000 */
[----:B------:R-:W-:Y:S02]  /*3730*/  UISETP.NE.U32.AND UP0, UPT, UR5, 0x1, UPT ;  /* 0x000000010500788c */ /* 0x000fe4000bf05070 */
[----:B------:R-:W-:-:S07]  /*3740*/  UIADD3 UR8, UPT, UPT, UR6, 0x8, URZ ;  /* 0x0000000806087890 */ /* 0x000fce000fffe0ff */
[----:B------:R-:W-:Y:S05]  /*3750*/  BRA.U !UP0, `(.L_x_71) ;  /* 0x00000001089c7547 */ /* 0x000fea000b800000 */
[----:B------:R-:W-:Y:S01]  /*3760*/  ELECT P0, URZ, PT ;  /* 0x0000000000ff782f */ /* 0x000fe20003800000 */
[----:B------:R-:W-:-:S12]  /*3770*/  BSSY B0, `(.L_x_71) ;  /* 0x0000025000007945 */ /* 0x000fd80003800000 */
[----:B------:R-:W-:Y:S05]  /*3780*/  @!P0 BRA `(.L_x_72) ;  /* 0x00000000008c8947 */ /* 0x000fea0003800000 */
[----:B------:R-:W-:-:S05]  /*3790*/  UMOV UR7, 0x10 ;  /* 0x0000001000077882 */ /* 0x000fca0000000000 */
[----:B------:R-:W-:Y:S04]  /*37a0*/  DEPBAR.LE SB1, 0x36 ;  /* 0x00009d800000791a */ /* 0x000fe80000000000 */
[----:B------:R-:W1:Y:S02]  /*37b0*/  UTCATOMSWS.2CTA.FIND_AND_SET.ALIGN UP1, UR7, UR7 ;  /* 0x00000007000775e3 */ /* 0x000e640008220800 */
[----:B-1----:R-:W-:Y:S01]  /*37c0*/  MOV R8, UR7 ;  /* 0x0000000700087c02 */ /* 0x002fe20008000f00 */
[----:B------:R-:W-:Y:S06]  /*37d0*/  BRA.U UP1, `(.L_x_73) ;  /* 0x0000000101187547 */ /* 0x000fec000b800000 */
.L_x_74:
[----:B------:R-:W-:Y:S05]  /*37e0*/  NANOSLEEP 0x64 ;  /* 0x000000640000795d */ /* 0x000fea0003800000 */
[----:B------:R-:W-:-:S05]  /*37f0*/  UMOV UR7, 0x10 ;  /* 0x0000001000077882 */ /* 0x000fca0000000000 */
[----:B------:R-:W-:Y:S04]  /*3800*/  DEPBAR.LE SB1, 0x36 ;  /* 0x00009d800000791a */ /* 0x000fe80000000000 */
[----:B------:R-:W1:Y:S02]  /*3810*/  UTCATOMSWS.2CTA.FIND_AND_SET.ALIGN UP1, UR7, UR7 ;  /* 0x00000007000775e3 */ /* 0x000e640008220800 */
[----:B-1----:R-:W-:Y:S01]  /*3820*/  MOV R8, UR7 ;  /* 0x0000000700087c02 */ /* 0x002fe20008000f00 */
[----:B------:R-:W-:Y:S05]  /*3830*/  BRA.U !UP1, `(.L_x_74) ;  /* 0xfffffffd09e87547 */ /* 0x000fea000b83ffff */
.L_x_73:
[----:B------:R-:W1:Y:S01]  /*3840*/  LDS R4, [UR6+0x10] ;  /* 0x00001006ff047984 */ /* 0x000e620008000800 */
[----:B------:R-:W-:Y:S01]  /*3850*/  IMAD.U32 R0, RZ, RZ, UR39 ;  /* 0x00000027ff007e24 */ /* 0x000fe2000f8e00ff */
[----:B------:R-:W-:-:S03]  /*3860*/  MOV R2, UR4 ;  /* 0x0000000400027c02 */ /* 0x000fc60008000f00 */
[----:B------:R-:W-:Y:S01]  /*3870*/  VIADD R0, R0, 0x200 ;  /* 0x0000020000007836 */ /* 0x000fe20000000000 */
[----:B-1----:R-:W-:-:S04]  /*3880*/  SHF.L.U32 R4, R4, 0x1f, RZ ;  /* 0x0000001f04047819 */ /* 0x002fc800000006ff */
[----:B------:R-:W1:Y:S02]  /*3890*/  SYNCS.PHASECHK.TRANS64.TRYWAIT P0, [UR6+0x8], R4 ;  /* 0x00000804ff0075a7 */ /* 0x000e640008001106 */
[----:B-1----:R-:W-:Y:S05]  /*38a0*/  @P0 BRA `(.L_x_75) ;  /* 0x0000000000080947 */ /* 0x002fea0003800000 */
[----:B------:R-:W1:Y:S02]  /*38b0*/  SYNCS.PHASECHK.TRANS64.TRYWAIT P0, [UR6+0x8], R4 ;  /* 0x00000804ff0075a7 */ /* 0x000e640008001106 */
[----:B-1----:R-:W-:Y:S05]  /*38c0*/  @!P0 BRA `(.L_x_76) ;  /* 0x0000005000388947 */ /* 0x002fea0003800000 */
.L_x_75:
[----:B------:R-:W-:Y:S01]  /*38d0*/  PRMT R2, R2, 0x654, R0 ;  /* 0x0000065402027816 */ /* 0x000fe20000000000 */
[----:B------:R-:W-:Y:S01]  /*38e0*/  HFMA2 R0, -RZ, RZ, 0, 5.9604644775390625e-08 ;  /* 0x00000001ff007431 */ /* 0x000fe200000001ff */
[----:B------:R-:W-:Y:S01]  /*38f0*/  UPRMT UR7, UR4, 0x654, UR8 ;  /* 0x0000065404077896 */ /* 0x000fe20008000008 */
[----:B------:R-:W-:Y:S02]  /*3900*/  IMAD.MOV.U32 R6, RZ, RZ, 0xffff ;  /* 0x0000ffffff067424 */ /* 0x000fe400078e00ff */
[----:B-1----:R-:W-:Y:S02]  /*3910*/  IMAD.MOV.U32 R4, RZ, RZ, 0x4 ;  /* 0x00000004ff047424 */ /* 0x002fe400078e00ff */
[----:B------:R-:W-:Y:S01]  /*3920*/  IMAD.SHL.U32 R7, R8, 0x20, RZ ;  /* 0x0000002008077824 */ /* 0x000fe200078e00ff */
[----:B------:R-:W-:Y:S02]  /*3930*/  MOV R3, UR7 ;  /* 0x0000000700037c02 */ /* 0x000fe40008000f00 */
[-C--:B------:R-:W-:Y:S01]  /*3940*/  SHF.L.U32 R6, R6, R8.reuse, RZ ;  /* 0x0000000806067219 */ /* 0x080fe200000006ff */
[----:B------:R1:W-:Y:S01]  /*3950*/  SYNCS.ARRIVE.TRANS64.RED RZ, [UR7], R4 ;  /* 0x00000004ffff79a7 */ /* 0x0003e20008000407 */
[----:B------:R-:W-:Y:S01]  /*3960*/  SHF.L.U32 R5, R0, R8, RZ ;  /* 0x0000000800057219 */ /* 0x000fe200000006ff */
[----:B------:R1:W-:Y:S04]  /*3970*/  STS [UR39+0x200], R7 ;  /* 0x00020007ff007988 */ /* 0x0003e80008000827 */
[----:B------:R1:W-:Y:S04]  /*3980*/  STAS [R2.64], R8 ;  /* 0x0000000802007dbd */ /* 0x0003e8000c0008ff */
[----:B------:R1:W-:Y:S04]  /*3990*/  ATOMS.OR RZ, [UR6+0x14], R6 ;  /* 0x00001406ffff798c */ /* 0x0003e8000b000006 */
[----:B------:R1:W-:Y:S04]  /*39a0*/  ATOMS.OR RZ, [UR6+0x18], R5 ;  /* 0x00001805ffff798c */ /* 0x0003e8000b000006 */
[----:B------:R1:W-:Y:S02]  /*39b0*/  ATOMS.XOR RZ, [UR6+0x10], R0 ;  /* 0x00001000ffff798c */ /* 0x0003e4000b800006 */
.L_x_72:
[----:B------:R-:W-:Y:S05]  /*39c0*/  BSYNC B0 ;  /* 0x0000000000007941 */ /* 0x000fea0003800000 */
.L_x_71:
[----:B------:R-:W-:Y:S05]  /*39d0*/  BRA.U UP0, `(.L_x_77) ;  /* 0x00000001006c7547 */ /* 0x000fea000b800000 */
[----:B------:R-:W-:-:S03]  /*39e0*/  UMOV UR7, 0xffffffff ;  /* 0xffffffff00077882 */ /* 0x000fc60000000000 */
[----:B------:R-:W-:Y:S05]  /*39f0*/  BRA.DIV UR7, `(.L_x_78) ;  /* 0x0000005207047947 */ /* 0x000fea000b800000 */
[----:B------:R-:W-:-:S13]  /*3a00*/  ELECT P6, URZ, PT ;  /* 0x0000000000ff782f */ /* 0x000fda00038c0000 */
.L_x_191:
[----:B------:R-:W-:Y:S05]  /*3a10*/  @!P6 BRA `(.L_x_77) ;  /* 0x00000000005ce947 */ /* 0x000fea0003800000 */
[----:B-1----:R-:W1:Y:S02]  /*3a20*/  LDS R2, [UR6+0x10] ;  /* 0x00001006ff027984 */ /* 0x002e640008000800 */
[----:B-1----:R-:W-:-:S04]  /*3a30*/  SHF.L.U32 R2, R2, 0x1f, RZ ;  /* 0x0000001f02027819 */ /* 0x002fc800000006ff */
[----:B------:R-:W1:Y:S02]  /*3a40*/  SYNCS.PHASECHK.TRANS64.TRYWAIT P0, [UR6+0x8], R2 ;  /* 0x00000802ff0075a7 */ /* 0x000e640008001106 */
[----:B-1----:R-:W-:Y:S05]  /*3a50*/  @P0 BRA `(.L_x_79) ;  /* 0x0000000000080947 */ /* 0x002fea0003800000 */
[----:B------:R-:W1:Y:S02]  /*3a60*/  SYNCS.PHASECHK.TRANS64.TRYWAIT P0, [UR6+0x8], R2 ;  /* 0x00000802ff0075a7 */ /* 0x000e640008001106 */
[----:B-1----:R-:W-:Y:S05]  /*3a70*/  @!P0 BRA `(.L_x_80) ;  /* 0x0000005000048947 */ /* 0x002fea0003800000 */
.L_x_79:
[----:B------:R-:W2:Y:S01]  /*3a80*/  LDS R4, [UR39+0x200] ;  /* 0x00020027ff047984 */ /* 0x000ea20008000800 */
[----:B-1----:R-:W-:Y:S02]  /*3a90*/  HFMA2 R0, -RZ, RZ, 0, 5.9604644775390625e-08 ;  /* 0x00000001ff007431 */ /* 0x002fe400000001ff */
[----:B------:R-:W-:Y:S01]  /*3aa0*/  IMAD.MOV.U32 R2, RZ, RZ, 0xffff ;  /* 0x0000ffffff027424 */ /* 0x000fe200078e00ff */
[----:B------:R-:W-:Y:S01]  /*3ab0*/  UPRMT UR7, UR4, 0x654, UR8 ;  /* 0x0000065404077896 */ /* 0x000fe20008000008 */
[----:B--2---:R-:W-:-:S03]  /*3ac0*/  IMAD.SHL.U32 R3, R4, 0x20, RZ ;  /* 0x0000002004037824 */ /* 0x004fc600078e00ff */
[-C--:B------:R-:W-:Y:S02]  /*3ad0*/  SHF.L.U32 R2, R2, R4.reuse, RZ ;  /* 0x0000000402027219 */ /* 0x080fe400000006ff */
[----:B------:R-:W-:Y:S01]  /*3ae0*/  SHF.L.U32 R4, R0, R4, RZ ;  /* 0x0000000400047219 */ /* 0x000fe200000006ff */
[----:B------:R2:W-:Y:S04]  /*3af0*/  STS [UR39+0x200], R3 ;  /* 0x00020003ff007988 */ /* 0x0005e80008000827 */
[----:B------:R2:W-:Y:S04]  /*3b00*/  ATOMS.OR RZ, [UR6+0x14], R2 ;  /* 0x00001402ffff798c */ /* 0x0005e8000b000006 */
[----:B------:R2:W-:Y:S01]  /*3b10*/  ATOMS.OR RZ, [UR6+0x18], R4 ;  /* 0x00001804ffff798c */ /* 0x0005e2000b000006 */
[----:B------:R-:W-:Y:S03]  /*3b20*/  SYNCS.ARRIVE.TRANS64.RED.A1T0 RZ, [UR7], RZ ;  /* 0x000000ffffff79a7 */ /* 0x000fe60008100407 */
[----:B------:R2:W-:Y:S01]  /*3b30*/  ATOMS.XOR RZ, [UR6+0x10], R0 ;  /* 0x00001000ffff798c */ /* 0x0005e2000b800006 */
[----:B------:R-:W-:Y:S05]  /*3b40*/  BRA `(.L_x_77) ;  /* 0x0000000000107947 */ /* 0x000fea0003800000 */
.L_x_70:
[----:B------:R-:W-:Y:S02]  /*3b50*/  MOV R0, 0xffffffff ;  /* 0xffffffff00007802 */ /* 0x000fe40000000f00 */
[----:B------:R-:W-:-:S03]  /*3b60*/  MOV R2, 0x3b90 ;  /* 0x00003b9000027802 */ /* 0x000fc60000000f00 */
[----:B------:R1:W-:Y:S04]  /*3b70*/  STS [UR39+0x200], R0 ;  /* 0x00020000ff007988 */ /* 0x0003e80008000827 */
[----:B-1---5:R-:W-:Y:S05]  /*3b80*/  CALL.REL.NOINC `($__internal_1_$__cuda_sm10x_tcgen05_guardrail_trap_phase_invalid_during_alloc) ;  /* 0x0000005400647944 */ /* 0x022fea0003c00000 */
.L_x_77:
[----:B------:R-:W-:Y:S05]  /*3b90*/  WARPSYNC.ALL ;  /* 0x0000000000007948 */ /* 0x000fea0003800000 */
[----:B------:R-:W3:Y:S01]  /*3ba0*/  S2UR UR7, SR_CgaCtaId ;  /* 0x00000000000779c3 */ /* 0x000ee20000008800 */
[----:B------:R-:W-:Y:S01]  /*3bb0*/  UMOV UR6, 0x400 ;  /* 0x0000040000067882 */ /* 0x000fe20000000000 */
[----:B------:R-:W-:-:S06]  /*3bc0*/  NOP ;  /* 0x0000000000007918 */ /* 0x000fcc0000000000 */
[----:B------:R-:W-:Y:S06]  /*3bd0*/  BAR.ARV 0x6, 0xa0 ;  /* 0x0182800000007b1d */ /* 0x000fec0000002000 */
[----:B------:R-:W4:Y:S01]  /*3be0*/  LDCU UR8, c[0x0][0x38c] ;  /* 0x00007180ff0877ac */ /* 0x000f220008000800 */
[----:B------:R-:W-:Y:S01]  /*3bf0*/  LOP3.LUT R13, R13, 0xffff, RZ, 0xc0, !PT ;  /* 0x0000ffff0d0d7812 */ /* 0x000fe200078ec0ff */
[----:B------:R-:W-:Y:S01]  /*3c00*/  IMAD.MOV.U32 R9, RZ, RZ, 0x1 ;  /* 0x00000001ff097424 */ /* 0x000fe200078e00ff */
[----:B------:R-:W-:Y:S01]  /*3c10*/  LOP3.LUT R12, R12, 0xffff, RZ, 0xc0, !PT ;  /* 0x0000ffff0c0c7812 */ /* 0x000fe200078ec0ff */
[----:B-1----:R-:W-:Y:S01]  /*3c20*/  IMAD.MOV.U32 R8, RZ, RZ, RZ ;  /* 0x000000ffff087224 */ /* 0x002fe200078e00ff */
[----:B------:R-:W-:-:S02]  /*3c30*/  R2UR UR12, R13 ;  /* 0x000000000d0c72ca */ /* 0x000fc400000e0000 */
[----:B--2---:R-:W-:Y:S02]  /*3c40*/  CS2R R2, SRZ ;  /* 0x0000000000027805 */ /* 0x004fe4000001ff00 */
[----:B------:R-:W-:Y:S01]  /*3c50*/  R2UR UR11, R12 ;  /* 0x000000000c0b72ca */ /* 0x000fe200000e0000 */
[----:B------:R-:W-:Y:S01]  /*3c60*/  UMOV UR19, URZ ;  /* 0x000000ff00137c82 */ /* 0x000fe20008000000 */
[----:B------:R-:W-:Y:S01]  /*3c70*/  UMOV UR18, URZ ;  /* 0x000000ff00127c82 */ /* 0x000fe20008000000 */
[----:B---3--:R-:W-:Y:S01]  /*3c80*/  ULEA UR7, UR7, UR6, 0x18 ;  /* 0x0000000607077291 */ /* 0x008fe2000f8ec0ff */
[----:B------:R-:W-:Y:S01]  /*3c90*/  UMOV UR17, URZ ;  /* 0x000000ff00117c82 */ /* 0x000fe20008000000 */
[----:B------:R-:W-:Y:S02]  /*3ca0*/  UISETP.NE.AND UP2, UPT, UR5, URZ, UPT ;  /* 0x000000ff0500728c */ /* 0x000fe4000bf45270 */
[----:B------:R-:W-:Y:S02]  /*3cb0*/  UIADD3 UR13, UPT, UPT, UR7, 0x3400, URZ ;  /* 0x00003400070d7890 */ /* 0x000fe4000fffe0ff */
[----:B------:R-:W-:-:S03]  /*3cc0*/  UIADD3 UR14, UPT, UPT, UR7, 0x25400, URZ ;  /* 0x00025400070e7890 */ /* 0x000fc6000fffe0ff */
[----:B------:R-:W1:Y:S01]  /*3cd0*/  LDS R0, [UR7+0x200] ;  /* 0x00020007ff007984 */ /* 0x000e620008000800 */
[----:B----4-:R-:W-:Y:S02]  /*3ce0*/  UIADD3 UR8, UPT, UPT, UR8, 0x3f, URZ ;  /* 0x0000003f08087890 */ /* 0x010fe4000fffe0ff */
[----:B------:R-:W-:Y:S02]  /*3cf0*/  USHF.R.U32.HI UR13, URZ, 0x4, UR13 ;  /* 0x00000004ff0d7899 */ /* 0x000fe4000801160d */
[----:B------:R-:W-:Y:S02]  /*3d00*/  USHF.R.S32.HI UR6, URZ, 0x1f, UR8 ;  /* 0x0000001fff067899 */ /* 0x000fe40008011408 */
[----:B------:R-:W-:Y:S02]  /*3d10*/  USHF.R.U32.HI UR14, URZ, 0x4, UR14 ;  /* 0x00000004ff0e7899 */ /* 0x000fe4000801160e */
[----:B------:R-:W-:Y:S02]  /*3d20*/  ULEA.HI UR6, UR6, UR8, URZ, 0x6 ;  /* 0x0000000806067291 */ /* 0x000fe4000f8f30ff */
[----:B------:R-:W-:-:S02]  /*3d30*/  ULOP3.LUT UR13, UR13, 0x3fff, URZ, 0xc0, !UPT ;  /* 0x00003fff0d0d7892 */ /* 0x000fc4000f8ec0ff */
[----:B------:R-:W-:Y:S02]  /*3d40*/  USHF.R.S32.HI UR6, URZ, 0x6, UR6 ;  /* 0x00000006ff067899 */ /* 0x000fe40008011406 */
[----:B------:R-:W-:Y:S02]  /*3d50*/  ULOP3.LUT UR14, UR14, 0x3fff, URZ, 0xc0, !UPT ;  /* 0x00003fff0e0e7892 */ /* 0x000fe4000f8ec0ff */
[----:B------:R-:W-:Y:S01]  /*3d60*/  UISETP.LT.AND UP0, UPT, UR6, 0x1, UPT ;  /* 0x000000010600788c */ /* 0x000fe2000bf01270 */
[----:B------:R-:W-:Y:S01]  /*3d70*/  UMOV UR28, 0x0 ;  /* 0x00000000001c7882 */ /* 0x000fe20000000000 */
[----:B------:R-:W-:Y:S01]  /*3d80*/  UMOV UR29, 0x8100490 ;  /* 0x08100490001d7882 */ /* 0x000fe20000000000 */
[----:B------:R-:W-:Y:S02]  /*3d90*/  ULOP3.LUT UR13, UR13, 0x10000, URZ, 0xfc, !UPT ;  /* 0x000100000d0d7892 */ /* 0x000fe4000f8efcff */
[----:B------:R-:W-:Y:S02]  /*3da0*/  ULOP3.LUT UR14, UR14, 0x10000, URZ, 0xfc, !UPT ;  /* 0x000100000e0e7892 */ /* 0x000fe4000f8efcff */
[----:B------:R-:W-:Y:S01]  /*3db0*/  USEL UR20, UR6, 0x1, !UP0 ;  /* 0x0000000106147887 */ /* 0x000fe2000c000000 */
[----:B------:R-:W-:Y:S01]  /*3dc0*/  UMOV UR26, 0x0 ;  /* 0x00000000001a7882 */ /* 0x000fe20000000000 */
[----:B------:R-:W-:Y:S01]  /*3dd0*/  UMOV UR27, 0x8100490 ;  /* 0x08100490001b7882 */ /* 0x000fe20000000000 */
[----:B------:R-:W-:Y:S01]  /*3de0*/  UMOV UR24, 0x0 ;  /* 0x0000000000187882 */ /* 0x000fe20000000000 */
[----:B------:R-:W-:Y:S01]  /*3df0*/  UMOV UR25, 0x8100490 ;  /* 0x0810049000197882 */ /* 0x000fe20000000000 */
[----:B------:R-:W-:Y:S01]  /*3e00*/  UMOV UR22, 0x0 ;  /* 0x0000000000167882 */ /* 0x000fe20000000000 */
[----:B------:R-:W-:Y:S01]  /*3e10*/  UMOV UR23, 0x8100490 ;  /* 0x0810049000177882 */ /* 0x000fe20000000000 */
[----:B-1----:R-:W-:-:S15]  /*3e20*/  R2UR UR21, R0 ;  /* 0x00000000001572ca */ /* 0x002fde00000e0000 */
.L_x_88:
[C---:B------:R-:W-:Y:S02]  /*3e30*/  LEA R0, R8.reuse, UR7, 0x3 ;  /* 0x0000000708007c11 */ /* 0x040fe4000f8e18ff */
[----:B------:R-:W-:Y:S02]  /*3e40*/  SHF.L.U32 R4, R3, 0x1f, RZ ;  /* 0x0000001f03047819 */ /* 0x000fe400000006ff */
[----:B------:R-:W-:Y:S02]  /*3e50*/  LEA R5, R8, UR7, 0x4 ;  /* 0x0000000708057c11 */ /* 0x000fe4000f8e20ff */
[----:B------:R-:W1:Y:S02]  /*3e60*/  SYNCS.PHASECHK.TRANS64.TRYWAIT P0, [R0+URZ+0x150], R4 ;  /* 0x00015004000075a7 */ /* 0x000e6400080011ff */
[----:B-1-34-:R-:W-:Y:S05]  /*3e70*/  @!P0 BRA `(.L_x_81) ;  /* 0x0000004c001c8947 */ /* 0x01afea0003800000 */
.L_x_192:
[----:B-1----:R-:W1:Y:S01]  /*3e80*/  LDS.128 R4, [R5+0x1e0] ;  /* 0x0001e00005047984 */ /* 0x002e620000000c00 */
[----:B------:R-:W-:Y:S02]  /*3e90*/  VIADD R0, R0, 0x160 ;  /* 0x0000016000007836 */ /* 0x000fe40000000000 */
[----:B------:R-:W-:Y:S01]  /*3ea0*/  VIADD R8, R8, 0x1 ;  /* 0x0000000108087836 */ /* 0x000fe20000000000 */
[----:B------:R-:W-:Y:S01]  /*3eb0*/  @!PT LDS RZ, [RZ] ;  /* 0x00000000fffff984 */ /* 0x000fe20000000800 */
[----:B------:R-:W-:Y:S01]  /*3ec0*/  @!PT LDS RZ, [RZ] ;  /* 0x00000000fffff984 */ /* 0x000fe20000000800 */
[----:B------:R-:W-:Y:S01]  /*3ed0*/  @!PT LDS RZ, [RZ] ;  /* 0x00000000fffff984 */ /* 0x000fe20000000800 */
[----:B------:R-:W-:Y:S01]  /*3ee0*/  @!PT LDS RZ, [RZ] ;  /* 0x00000000fffff984 */ /* 0x000fe20000000800 */
[----:B------:R2:W-:Y:S06]  /*3ef0*/  MEMBAR.ALL.CTA ;  /* 0x0000000000007992 */ /* 0x0005ec0000008000 */
[----:B--2---:R-:W2:Y:S01]  /*3f00*/  FENCE.VIEW.ASYNC.S ;  /* 0x00000000000073c6 */ /* 0x004ea20000000000 */
[----:B------:R-:W-:-:S04]  /*3f10*/  PRMT R0, RZ, 0x654, R0 ;  /* 0x00000654ff007816 */ /* 0x000fc80000000000 */
[----:B--2---:R2:W-:Y:S01]  /*3f20*/  SYNCS.ARRIVE.TRANS64.RED.A1T0 RZ, [R0+URZ], RZ ;  /* 0x000000ff00ff79a7 */ /* 0x0045e200081004ff */
[----:B-1----:R-:W-:Y:S01]  /*3f30*/  LOP3.LUT P1, RZ, R6, 0x1, RZ, 0xc0, !PT ;  /* 0x0000000106ff7812 */ /* 0x002fe2000782c0ff */
[----:B--2---:R-:W-:-:S12]  /*3f40*/  BRA.U UP2, `(.L_x_82) ;  /* 0x0000000502087547 */ /* 0x004fd8000b800000 */
[----:B------:R-:W1:Y:S01]  /*3f50*/  LDCU UR8, c[0x0][0x38c] ;  /* 0x00007180ff0877ac */ /* 0x000e620008000800 */
[----:B------:R-:W-:Y:S02]  /*3f60*/  PLOP3.LUT P2, PT, PT, PT, PT, 0x80, 0x8 ;  /* 0x000000000008781c */ /* 0x000fe40003f4f070 */
[----:B------:R-:W-:Y:S01]  /*3f70*/  SHF.L.U32 R4, R9, 0x1f, RZ ;  /* 0x0000001f09047819 */ /* 0x000fe200000006ff */
[----:B------:R-:W-:Y:S02]  /*3f80*/  ULEA UR9, UR19, UR7, 0x3 ;  /* 0x0000000713097291 */ /* 0x000fe4000f8e18ff */
[----:B------:R-:W-:Y:S02]  /*3f90*/  ULEA UR10, UR19, UR21, 0x5 ;  /* 0x00000015130a7291 */ /* 0x000fe4000f8e28ff */
[----:B-1----:R-:W-:-:S06]  /*3fa0*/  UISETP.GE.AND UP0, UPT, UR8, 0x1, UPT ;  /* 0x000000010800788c */ /* 0x002fcc000bf06270 */
[----:B------:R-:W-:-:S05]  /*3fb0*/  PLOP3.LUT P0, PT, PT, PT, UP0, 0x80, 0x8 ;  /* 0x000000000008781c */ /* 0x000fca0003f0f008 */
[----:B------:R-:W-:-:S08]  /*3fc0*/  @UP0 ULEA UR8, UR18, UR7, 0x3 ;  /* 0x0000000712080291 */ /* 0x000fd0000f8e18ff */
[----:B------:R-:W-:-:S04]  /*3fd0*/  @P0 SHF.L.U32 R0, R2, 0x1f, RZ ;  /* 0x0000001f02000819 */ /* 0x000fc800000006ff */
[----:B------:R1:W2:Y:S01]  /*3fe0*/  @P0 SYNCS.PHASECHK.TRANS64.TRYWAIT P2, [UR8], R0 ;  /* 0x00000000ff0005a7 */ /* 0x0002a20008041108 */
[----:B------:R-:W3:Y:S02]  /*3ff0*/  SYNCS.PHASECHK.TRANS64.TRYWAIT P0, [UR9+0x190], R4 ;  /* 0x00019004ff0075a7 */ /* 0x000ee40008001109 */
[----:B-123--:R-:W-:Y:S05]  /*4000*/  @!P0 BRA `(.L_x_83) ;  /* 0x0000004800cc8947 */ /* 0x00efea0003800000 */
.L_x_194:
[----:B------:R-:W-:Y:S01]  /*4010*/  UMOV UR16, UR17 ;  /* 0x0000001100107c82 */ /* 0x000fe20008000000 */
[----:B------:R-:W-:Y:S05]  /*4020*/  BRA.U !UP0, `(.L_x_84) ;  /* 0x0000000108c07547 */ /* 0x000fea000b800000 */
[----:B------:R-:W-:Y:S02]  /*4030*/  UIADD3 UR16, UPT, UPT, UR20, UR17, URZ ;  /* 0x0000001114107290 */ /* 0x000fe4000fffe0ff */
[----:B------:R-:W-:Y:S01]  /*4040*/  UPLOP3.LUT UP3, UPT, UPT, UPT, UPT, 0x40, 0x4 ;  /* 0x000000000004789c */ /* 0x000fe20003f6e870 */
[----:B------:R-:W-:Y:S01]  /*4050*/  UMOV UR15, UR6 ;  /* 0x00000006000f7c82 */ /* 0x000fe20008000000 */
[----:B------:R-:W-:-:S09]  /*4060*/  UMOV UR46, UR18 ;  /* 0x00000012002e7c82 */ /* 0x000fd20008000000 */
.L_x_87:
[----:B--2---:R-:W-:Y:S01]  /*4070*/  ULEA UR8, UR46, UR7, 0x3 ;  /* 0x000000072e087291 */ /* 0x004fe2000f8e18ff */
[----:B---3--:R-:W-:Y:S11]  /*4080*/  @P2 BRA `(.L_x_85) ;  /* 0x00000000000c2947 */ /* 0x008ff60003800000 */
[----:B-1----:R-:W-:Y:S04]  /*4090*/  SHF.L.U32 R4, R2, 0x1f, RZ ;  /* 0x0000001f02047819 */ /* 0x002fe800000006ff */
[----:B------:R-:W1:Y:S02]  /*40a0*/  SYNCS.PHASECHK.TRANS64.TRYWAIT P0, [UR8], R4 ;  /* 0x00000004ff0075a7 */ /* 0x000e640008001108 */
[----:B-1----:R-:W-:Y:S05]  /*40b0*/  @!P0 BRA `(.L_x_86) ;  /* 0x0000004800b88947 */ /* 0x002fea0003800000 */
.L_x_85:
[----:B------:R-:W-:Y:S01]  /*40c0*/  UISETP.NE.AND UP0, UPT, UR15, 0x1, UPT ;  /* 0x000000010f00788c */ /* 0x000fe2000bf05270 */
[----:B------:R-:W-:Y:S01]  /*40d0*/  PLOP3.LUT P2, PT, PT, PT, PT, 0x80, 0x8 ;  /* 0x000000000008781c */ /* 0x000fe20003f4f070 */
[----:B------:R-:W-:Y:S02]  /*40e0*/  UIADD3 UR18, UPT, UPT, UR46, 0x1, URZ ;  /* 0x000000012e127890 */ /* 0x000fe4000fffe0ff */
[----:B------:R-:W-:Y:S02]  /*40f0*/  ULEA UR32, UR46, UR14, 0x8 ;  /* 0x0000000e2e207291 */ /* 0x000fe4000f8e40ff */
[----:B------:R-:W-:Y:S01]  /*4100*/  UISETP.NE.AND UP1, UPT, UR18, 0x11, UPT ;  /* 0x000000111200788c */ /* 0x000fe2000bf25270 */
[----:B------:R-:W-:Y:S01]  /*4110*/  PLOP3.LUT P0, PT, PT, PT, UP0, 0x80, 0x8 ;  /* 0x000000000008781c */ /* 0x000fe20003f0f008 */
[----:B------:R-:W-:Y:S02]  /*4120*/  UIADD3 UR44, UPT, UPT, UR32, 0x2, URZ ;  /* 0x00000002202c7890 */ /* 0x000fe4000fffe0ff */
[----:B------:R-:W-:Y:S02]  /*4130*/  USEL UR31, URZ, 0x1, UP1 ;  /* 0x00000001ff1f7887 */ /* 0x000fe40008800000 */
[----:B------:R-:W-:Y:S02]  /*4140*/  USEL UR18, UR18, URZ, UP1 ;  /* 0x000000ff12127287 */ /* 0x000fe40008800000 */
[----:B------:R-:W-:Y:S02]  /*4150*/  UIADD3 UR40, UPT, UPT, UR32, 0x4, URZ ;  /* 0x0000000420287890 */ /* 0x000fe4000fffe0ff */
[----:B------:R-:W-:Y:S01]  /*4160*/  @UP0 ULEA UR30, UR18, UR7, 0x3 ;  /* 0x00000007121e0291 */ /* 0x000fe2000f8e18ff */
[----:B------:R-:W-:Y:S01]  /*4170*/  LOP3.LUT R2, R2, UR31, RZ, 0x3c, !PT ;  /* 0x0000001f02027c12 */ /* 0x000fe2000f8e3cff */
[----:B------:R-:W-:Y:S02]  /*4180*/  UIADD3 UR36, UPT, UPT, UR32, 0x6, URZ ;  /* 0x0000000620247890 */ /* 0x000fe4000fffe0ff */
[----:B------:R-:W-:Y:S01]  /*4190*/  UIADD3 UR8, UPT, UPT, UR8, 0x88, URZ ;  /* 0x0000008808087890 */ /* 0x000fe2000fffe0ff */
[----:B-1----:R-:W-:Y:S01]  /*41a0*/  @P0 SHF.L.U32 R0, R2, 0x1f, RZ ;  /* 0x0000001f02000819 */ /* 0x002fe200000006ff */
[----:B------:R-:W-:Y:S02]  /*41b0*/  UIADD3 UR17, UPT, UPT, UR17, 0x1, URZ ;  /* 0x0000000111117890 */ /* 0x000fe4000fffe0ff */
[----:B------:R-:W-:Y:S01]  /*41c0*/  UIADD3 UR15, UPT, UPT, UR15, -0x1, URZ ;  /* 0xffffffff0f0f7890 */ /* 0x000fe2000fffe0ff */
[----:B------:R2:W3:Y:S01]  /*41d0*/  @P0 SYNCS.PHASECHK.TRANS64.TRYWAIT P2, [UR30], R0 ;  /* 0x00000000ff0005a7 */ /* 0x0004e2000804111e */
[----:B------:R-:W-:Y:S02]  /*41e0*/  ULEA UR30, UR46, UR13, 0x9 ;  /* 0x0000000d2e1e7291 */ /* 0x000fe4000f8e48ff */
[----:B------:R-:W-:Y:S02]  /*41f0*/  UISETP.NE.AND UP0, UPT, UR17, UR16, UPT ;  /* 0x000000101100728c */ /* 0x000fe4000bf05270 */
[----:B------:R-:W-:Y:S02]  /*4200*/  UIADD3 UR42, UPT, UPT, UR30, 0x2, URZ ;  /* 0x000000021e2a7890 */ /* 0x000fe4000fffe0ff */
[----:B------:R-:W-:Y:S02]  /*4210*/  UIADD3 UR38, UPT, UPT, UR30, 0x4, URZ ;  /* 0x000000041e267890 */ /* 0x000fe4000fffe0ff */
[----:B------:R-:W-:Y:S01]  /*4220*/  UIADD3 UR34, UPT, UPT, UR30, 0x6, URZ ;  /* 0x000000061e227890 */ /* 0x000fe2000fffe0ff */
[----:B------:R-:W-:Y:S01]  /*4230*/  UMOV UR33, 0x40004040 ;  /* 0x4000404000217882 */ /* 0x000fe20000000000 */
[----:B------:R-:W-:Y:S01]  /*4240*/  UMOV UR31, 0x40004040 ;  /* 0x40004040001f7882 */ /* 0x000fe20000000000 */
[----:B------:R-:W-:Y:S01]  /*4250*/  UMOV UR45, 0x40004040 ;  /* 0x40004040002d7882 */ /* 0x000fe20000000000 */
[----:B------:R2:W-:Y:S01]  /*4260*/  UTCHMMA.2CTA gdesc[UR30], gdesc[UR32], tmem[UR10], tmem[UR28], idesc[UR29], UP3 ;  /* 0x00ff1c201e0075ea */ /* 0x0005e20009a0000a */
[----:B------:R-:W-:Y:S01]  /*4270*/  UPLOP3.LUT UP3, UPT, UPT, UPT, UPT, 0x80, 0x8 ;  /* 0x000000000008789c */ /* 0x000fe20003f6f070 */
[----:B------:R-:W-:Y:S01]  /*4280*/  UMOV UR43, 0x40004040 ;  /* 0x40004040002b7882 */ /* 0x000fe20000000000 */
[----:B------:R-:W-:Y:S01]  /*4290*/  UMOV UR41, 0x40004040 ;  /* 0x4000404000297882 */ /* 0x000fe20000000000 */
[----:B------:R2:W-:Y:S01]  /*42a0*/  UTCHMMA.2CTA gdesc[UR42], gdesc[UR44], tmem[UR10], tmem[UR26], idesc[UR27], UPT ;  /* 0x00ff1a2c2a0075ea */ /* 0x0005e2000ba0000a */
[----:B------:R-:W-:Y:S01]  /*42b0*/  UMOV UR39, 0x40004040 ;  /* 0x4000404000277882 */ /* 0x000fe20000000000 */
[----:B------:R-:W-:Y:S01]  /*42c0*/  UMOV UR37, 0x40004040 ;  /* 0x4000404000257882 */ /* 0x000fe20000000000 */
[----:B------:R-:W-:Y:S01]  /*42d0*/  UMOV UR35, 0x40004040 ;  /* 0x4000404000237882 */ /* 0x000fe20000000000 */
[----:B------:R2:W-:Y:S01]  /*42e0*/  UTCHMMA.2CTA gdesc[UR38], gdesc[UR40], tmem[UR10], tmem[UR24], idesc[UR25], UPT ;  /* 0x00ff1828260075ea */ /* 0x0005e2000ba0000a */
[----:B------:R2:W-:Y:S01]  /*42f0*/  UTCHMMA.2CTA gdesc[UR34], gdesc[UR36], tmem[UR10], tmem[UR22], idesc[UR23], UPT ;  /* 0x00ff1624220075ea */ /* 0x0005e2000ba0000a */
[----:B------:R2:W-:Y:S01]  /*4300*/  UTCBAR.2CTA.MULTICAST [UR8], URZ, UR12 ;  /* 0x000000ff080073e9 */ /* 0x0005e2000820080c */
[----:B------:R-:W-:Y:S01]  /*4310*/  UMOV UR46, UR18 ;  /* 0x00000012002e7c82 */ /* 0x000fe20008000000 */
[----:B------:R-:W-:Y:S05]  /*4320*/  BRA.U UP0, `(.L_x_87) ;  /* 0xfffffffd00507547 */ /* 0x000fea000b83ffff */
.L_x_84:
[----:B------:R-:W-:Y:S01]  /*4330*/  UIADD3 UR9, UPT, UPT, UR9, 0x170, URZ ;  /* 0x0000017009097890 */ /* 0x000fe2000fffe0ff */
[----:B------:R-:W-:-:S08]  /*4340*/  UMOV UR17, UR16 ;  /* 0x0000001000117c82 */ /* 0x000fd00008000000 */
[----:B------:R4:W-:Y:S01]  /*4350*/  UTCBAR.2CTA.MULTICAST [UR9], URZ, UR11 ;  /* 0x000000ff090073e9 */ /* 0x0009e2000820080b */
[----:B------:R-:W-:Y:S02]  /*4360*/  NOP ;  /* 0x0000000000007918 */ /* 0x000fe40000000000 */
.L_x_82:
[----:B------:R-:W-:Y:S01]  /*4370*/  UIADD3 UR19, UPT, UPT, UR19, 0x1, URZ ;  /* 0x0000000113137890 */ /* 0x000fe2000fffe0ff */
[----:B------:R-:W-:-:S03]  /*4380*/  ISETP.NE.AND P0, PT, R8, 0x2, PT ;  /* 0x000000020800780c */ /* 0x000fc60003f05270 */
[----:B------:R-:W-:Y:S01]  /*4390*/  UISETP.NE.AND UP0, UPT, UR19, 0x4, UPT ;  /* 0x000000041300788c */ /* 0x000fe2000bf05270 */
[----:B-12---:R-:W-:Y:S02]  /*43a0*/  SEL R0, RZ, 0x1, P0 ;  /* 0x00000001ff007807 */ /* 0x006fe40000000000 */
[----:B------:R-:W-:Y:S01]  /*43b0*/  SEL R8, R8, RZ, P0 ;  /* 0x000000ff08087207 */ /* 0x000fe20000000000 */
[----:B------:R-:W-:Y:S01]  /*43c0*/  USEL UR8, URZ, 0x1, UP0 ;  /* 0x00000001ff087887 */ /* 0x000fe20008000000 */
[----:B------:R-:W-:Y:S01]  /*43d0*/  LOP3.LUT R3, R3, R0, RZ, 0x3c, !PT ;  /* 0x0000000003037212 */ /* 0x000fe200078e3cff */
[----:B------:R-:W-:-:S04]  /*43e0*/  USEL UR19, UR19, URZ, UP0 ;  /* 0x000000ff13137287 */ /* 0x000fc80008000000 */
[----:B------:R-:W-:Y:S01]  /*43f0*/  LOP3.LUT R9, R9, UR8, RZ, 0x3c, !PT ;  /* 0x0000000809097c12 */ /* 0x000fe2000f8e3cff */
[----:B------:R-:W-:Y:S07]  /*4400*/  @P1 BRA `(.L_x_88) ;  /* 0xfffffff800881947 */ /* 0x000fee000383ffff */
[----:B------:R-:W1:Y:S01]  /*4410*/  S2UR UR6, SR_CgaCtaId ;  /* 0x00000000000679c3 */ /* 0x000e620000008800 */
[----:B------:R-:W-:Y:S01]  /*4420*/  ELECT P0, URZ, PT ;  /* 0x0000000000ff782f */ /* 0x000fe20003800000 */
[----:B------:R-:W-:Y:S01]  /*4430*/  HFMA2 R0, -RZ, RZ, 0, 5.9604644775390625e-08 ;  /* 0x00000001ff007431 */ /* 0x000fe200000001ff */
[----:B------:R-:W-:-:S05]  /*4440*/  UMOV UR8, 0x40 ;  /* 0x0000004000087882 */ /* 0x000fca0000000000 */
[----:B------:R-:W-:Y:S01]  /*4450*/  UVIRTCOUNT.DEALLOC.SMPOOL 0x80 ;  /* 0x000000800000784c */ /* 0x000fe20000000000 */
[----:B------:R-:W-:Y:S02]  /*4460*/  UISETP.NE.AND UP0, UPT, UR5, URZ, UPT ;  /* 0x000000ff0500728c */ /* 0x000fe4000bf05270 */
[----:B-1----:R-:W-:-:S09]  /*4470*/  ULEA UR6, UR6, UR8, 0x18 ;  /* 0x0000000806067291 */ /* 0x002fd2000f8ec0ff */
[----:B------:R1:W-:Y:S01]  /*4480*/  @P0 STS.U8 [UR6+0x1c], R0 ;  /* 0x00001c00ff000988 */ /* 0x0003e20008000006 */
[----:B------:R-:W-:Y:S05]  /*4490*/  BRA.U UP0, `(.L_x_89) ;  /* 0x0000000100a07547 */ /* 0x000fea000b800000 */
[----:B------:R-:W-:Y:S01]  /*44a0*/  UIADD3 UR5, UPT, UPT, UR7, 0x190, URZ ;  /* 0x0000019007057890 */ /* 0x000fe2000fffe0ff */
[----:B------:R-:W-:-:S03]  /*44b0*/  SHF.L.U32 R2, R9, 0x1f, RZ ;  /* 0x0000001f09027819 */ /* 0x000fc600000006ff */
[----:B------:R-:W-:-:S09]  /*44c0*/  ULEA UR8, UR19, UR5, 0x3 ;  /* 0x0000000513087291 */ /* 0x000fd2000f8e18ff */
[----:B------:R-:W2:Y:S02]  /*44d0*/  SYNCS.PHASECHK.TRANS64.TRYWAIT P0, [UR8], R2 ;  /* 0x00000002ff0075a7 */ /* 0x000ea40008001108 */
[----:B--2---:R-:W-:Y:S05]  /*44e0*/  @!P0 BRA `(.L_x_90) ;  /* 0x0000004400c48947 */ /* 0x004fea0003800000 */
.L_x_197:
[----:B----4-:R-:W-:-:S04]  /*44f0*/  UIADD3 UR9, UPT, UPT, UR19, 0x1, URZ ;  /* 0x0000000113097890 */ /* 0x010fc8000fffe0ff */
        /* <DEDUP_REMOVED lines=8> */
.L_x_199:
        /* <DEDUP_REMOVED lines=9> */
.L_x_201:
[----:B------:R-:W-:-:S04]  /*4610*/  UIADD3 UR9, UPT, UPT, UR9, 0x1, URZ ;  /* 0x0000000109097890 */ /* 0x000fc8000fffe0ff */
[----:B------:R-:W-:-:S04]  /*4620*/  UISETP.NE.AND UP1, UPT, UR9, 0x4, UPT ;  /* 0x000000040900788c */ /* 0x000fc8000bf25270 */
[----:B------:R-:W-:Y:S02]  /*4630*/  USEL UR8, URZ, 0x1, UP1 ;  /* 0x00000001ff087887 */ /* 0x000fe40008800000 */
[----:B------:R-:W-:-:S04]  /*4640*/  USEL UR9, UR9, URZ, UP1 ;  /* 0x000000ff09097287 */ /* 0x000fc80008800000 */
[----:B------:R-:W-:Y:S01]  /*4650*/  ULEA UR9, UR9, UR5, 0x3 ;  /* 0x0000000509097291 */ /* 0x000fe2000f8e18ff */
[----:B------:R-:W-:-:S04]  /*4660*/  LOP3.LUT R2, R2, UR8, RZ, 0x3c, !PT ;  /* 0x0000000802027c12 */ /* 0x000fc8000f8e3cff */
[----:B------:R-:W-:Y:S01]  /*4670*/  SHF.L.U32 R2, R2, 0x1f, RZ ;  /* 0x0000001f02027819 */ /* 0x000fe200000006ff */
[----:B-1----:R-:W-:-:S04]  /*4680*/  IMAD.U32 R0, RZ, RZ, UR9 ;  /* 0x00000009ff007e24 */ /* 0x002fc8000f8e00ff */
[----:B------:R1:W2:Y:S03]  /*4690*/  SYNCS.PHASECHK.TRANS64.TRYWAIT P0, [R0+URZ], R2 ;  /* 0x00000002000075a7 */ /* 0x0002a600080011ff */
[----:B--2---:R-:W-:Y:S05]  /*46a0*/  @!P0 NANOSLEEP.SYNCS 0x989680 ;  /* 0x009896800000895d */ /* 0x004fea0003900000 */
[----:B------:R-:W2:Y:S02]  /*46b0*/  @!P0 SYNCS.PHASECHK.TRANS64 P0, [R0+URZ], R2 ;  /* 0x00000002000085a7 */ /* 0x000ea400080010ff */
[----:B--2---:R-:W-:Y:S05]  /*46c0*/  @P0 BRA `(.L_x_93) ;  /* 0x0000000000200947 */ /* 0x004fea0003800000 */
.L_x_94:
[----:B--2---:R2:W4:Y:S02]  /*46d0*/  SYNCS.PHASECHK.TRANS64.TRYWAIT P0, [R0+URZ], R2 ;  /* 0x00000002000075a7 */ /* 0x00452400080011ff */
[----:B----4-:R-:W-:Y:S05]  /*46e0*/  @!P0 NANOSLEEP.SYNCS 0x989680 ;  /* 0x009896800000895d */ /* 0x010fea0003900000 */
[----:B------:R-:W4:Y:S02]  /*46f0*/  @!P0 SYNCS.PHASECHK.TRANS64 P0, [R0+URZ], R2 ;  /* 0x00000002000085a7 */ /* 0x000f2400080010ff */
[----:B----4-:R-:W-:Y:S05]  /*4700*/  @!P0 BRA `(.L_x_94) ;  /* 0xfffffffc00f08947 */ /* 0x010fea000383ffff */
[----:B------:R-:W-:Y:S05]  /*4710*/  BRA `(.L_x_93) ;  /* 0x00000000000c7947 */ /* 0x000fea0003800000 */
.L_x_89:
[----:B------:R-:W-:-:S04]  /*4720*/  UIADD3 UR5, UPT, UPT, UR7, 0x1d0, URZ ;  /* 0x000001d007057890 */ /* 0x000fc8000fffe0ff */
[----:B------:R-:W-:-:S09]  /*4730*/  UPRMT UR5, UR4, 0x654, UR5 ;  /* 0x0000065404057896 */ /* 0x000fd20008000005 */
[----:B------:R-:W-:Y:S03]  /*4740*/  SYNCS.ARRIVE.TRANS64.RED.A1T0 RZ, [UR5], RZ ;  /* 0x000000ffffff79a7 */ /* 0x000fe60008100405 */
.L_x_93:
[----:B-12---:R-:W-:Y:S01]  /*4750*/  SHF.L.U32 R2, RZ, 0x1f, RZ ;  /* 0x0000001fff027819 */ /* 0x006fe200000006ff */
[----:B------:R-:W-:Y:S01]  /*4760*/  UIADD3 UR5, UPT, UPT, UR7, 0x1d0, URZ ;  /* 0x000001d007057890 */ /* 0x000fe2000fffe0ff */
[----:B------:R-:W-:Y:S02]  /*4770*/  PLOP3.LUT P0, PT, PT, PT, UP0, 0x80, 0x8 ;  /* 0x000000000008781c */ /* 0x000fe40003f0f008 */
[----:B------:R-:W1:Y:S02]  /*4780*/  SYNCS.PHASECHK.TRANS64.TRYWAIT P1, [UR7+0x1d0], R2 ;  /* 0x0001d002ff0075a7 */ /* 0x000e640008021107 */
[----:B-1----:R-:W-:Y:S09]  /*4790*/  @!P1 BRA `(.L_x_95) ;  /* 0x0000004400609947 */ /* 0x002ff20003800000 */
.L_x_203:
[----:B------:R-:W-:Y:S01]  /*47a0*/  @!UP0 UPRMT UR5, UR4, 0x654, UR5 ;  /* 0x0000065404058896 */ /* 0x000fe20008000005 */
[----:B------:R-:W-:Y:S02]  /*47b0*/  UMOV UR8, 0xffff ;  /* 0x0000ffff00087882 */ /* 0x000fe40000000000 */
[----:B------:R-:W-:-:S06]  /*47c0*/  UMOV UR4, 0x1 ;  /* 0x0000000100047882 */ /* 0x000fcc0000000000 */
[----:B------:R-:W-:Y:S01]  /*47d0*/  @!P0 SYNCS.ARRIVE.TRANS64.RED.A1T0 RZ, [UR5], RZ ;  /* 0x000000ffffff89a7 */ /* 0x000fe20008100405 */
[----:B------:R-:W-:Y:S01]  /*47e0*/  NOP ;  /* 0x0000000000007918 */ /* 0x000fe20000000000 */
[----:B-1----:R-:W1:Y:S01]  /*47f0*/  LDS R0, [UR6+0x14] ;  /* 0x00001406ff007984 */ /* 0x002e620008000800 */
[----:B------:R-:W-:-:S04]  /*4800*/  ULOP3.LUT UR5, UR21, 0xffff, URZ, 0xc0, !UPT ;  /* 0x0000ffff15057892 */ /* 0x000fc8000f8ec0ff */
[----:B------:R-:W-:-:S04]  /*4810*/  USHF.R.U32.HI UR5, URZ, 0x5, UR5 ;  /* 0x00000005ff057899 */ /* 0x000fc80008011605 */
[----:B------:R-:W-:Y:S02]  /*4820*/  USHF.L.U32 UR8, UR8, UR5, URZ ;  /* 0x0000000508087299 */ /* 0x000fe400080006ff */
[----:B------:R-:W-:-:S04]  /*4830*/  USHF.L.U32 UR4, UR4, UR5, URZ ;  /* 0x0000000504047299 */ /* 0x000fc800080006ff */
[----:B-1----:R-:W-:-:S04]  /*4840*/  LOP3.LUT R0, R0, UR8, RZ, 0xc0, !PT ;  /* 0x0000000800007c12 */ /* 0x002fc8000f8ec0ff */
[----:B------:R-:W-:-:S13]  /*4850*/  ISETP.NE.AND P0, PT, R0, UR8, PT ;  /* 0x0000000800007c0c */ /* 0x000fda000bf05270 */
[----:B------:R-:W-:Y:S05]  /*4860*/  @P0 BRA `(.L_x_96) ;  /* 0x0000000000580947 */ /* 0x000fea0003800000 */
[----:B------:R-:W1:Y:S02]  /*4870*/  LDS R0, [UR6+0x18] ;  /* 0x00001806ff007984 */ /* 0x000e640008000800 */
[----:B-1----:R-:W-:-:S04]  /*4880*/  LOP3.LUT R0, R0, UR4, RZ, 0xc0, !PT ;  /* 0x0000000400007c12 */ /* 0x002fc8000f8ec0ff */
[----:B------:R-:W-:-:S13]  /*4890*/  ISETP.NE.AND P0, PT, R0, UR4, PT ;  /* 0x0000000400007c0c */ /* 0x000fda000bf05270 */
[----:B------:R-:W-:Y:S05]  /*48a0*/  @P0 BRA `(.L_x_97) ;  /* 0x00000000003c0947 */ /* 0x000fea0003800000 */
[----:B------:R-:W1:Y:S01]  /*48b0*/  S2R R2, SR_LANEID ;  /* 0x0000000000027919 */ /* 0x000e620000000000 */
[----:B------:R-:W-:Y:S01]  /*48c0*/  ULOP3.LUT UR8, URZ, UR8, URZ, 0x33, !UPT ;  /* 0x00000008ff087292 */ /* 0x000fe2000f8e33ff */
[----:B------:R-:W-:Y:S02]  /*48d0*/  VOTEU.ANY UR7, UPT, PT ;  /* 0x0000000000077886 */ /* 0x000fe400038e0100 */
[----:B------:R-:W-:-:S03]  /*48e0*/  UFLO.U32 UR7, UR7 ;  /* 0x00000007000772bd */ /* 0x000fc600080e0000 */
[----:B------:R-:W-:-:S04]  /*48f0*/  IMAD.U32 R0, RZ, RZ, UR8 ;  /* 0x00000008ff007e24 */ /* 0x000fc8000f8e00ff */
[----:B------:R2:W3:Y:S02]  /*4900*/  REDUX UR5, R0 ;  /* 0x00000000000573c4 */ /* 0x0004e40000000000 */
[----:B------:R1:W-:Y:S02]  /*4910*/  UTCATOMSWS.AND URZ, UR8 ;  /* 0x0000000800ff79e3 */ /* 0x0003e40008000000 */
[----:B-1----:R-:W-:Y:S02]  /*4920*/  ISETP.EQ.U32.AND P0, PT, R2, UR7, PT ;  /* 0x0000000702007c0c */ /* 0x002fe4000bf02070 */
[----:B--2---:R-:W-:Y:S02]  /*4930*/  LOP3.LUT R0, RZ, UR4, RZ, 0x33, !PT ;  /* 0x00000004ff007c12 */ /* 0x004fe4000f8e33ff */
[----:B---3--:R-:W-:Y:S02]  /*4940*/  MOV R2, UR5 ;  /* 0x0000000500027c02 */ /* 0x008fe40008000f00 */
[----:B------:R-:W1:Y:S07]  /*4950*/  REDUX UR4, R0 ;  /* 0x00000000000473c4 */ /* 0x000e6e0000000000 */
[----:B------:R2:W-:Y:S01]  /*4960*/  @P0 ATOMS.AND RZ, [UR6+0x14], R2 ;  /* 0x00001402ffff098c */ /* 0x0005e2000a800006 */
[----:B-1----:R-:W-:-:S05]  /*4970*/  IMAD.U32 R0, RZ, RZ, UR4 ;  /* 0x00000004ff007e24 */ /* 0x002fca000f8e00ff */
[----:B------:R2:W-:Y:S01]  /*4980*/  @P0 ATOMS.AND RZ, [UR6+0x18], R0 ;  /* 0x00001800ffff098c */ /* 0x0005e2000a800006 */
[----:B------:R-:W-:Y:S05]  /*4990*/  BRA `(.L_x_98) ;  /* 0x0000000000147947 */ /* 0x000fea0003800000 */
.L_x_97:
[----:B------:R-:W-:Y:S02]  /*49a0*/  MOV R2, 0x49c0 ;  /* 0x000049c000027802 */ /* 0x000fe40000000f00 */
[----:B---345:R-:W-:Y:S05]  /*49b0*/  CALL.REL.NOINC `($__internal_0_$__cuda_sm10x_tcgen05_guardrail_trap_col_being_dealloced_not_returned_by_alloc) ;  /* 0x0000004400cc7944 */ /* 0x038fea0003c00000 */
[----:B------:R-:W-:Y:S05]  /*49c0*/  BRA `(.L_x_98) ;  /* 0x0000000000087947 */ /* 0x000fea0003800000 */
.L_x_96:
[----:B------:R-:W-:Y:S02]  /*49d0*/  MOV R2, 0x49f0 ;  /* 0x000049f000027802 */ /* 0x000fe40000000f00 */
[----:B---345:R-:W-:Y:S05]  /*49e0*/  CALL.REL.NOINC `($__internal_2_$__cuda_sm10x_tcgen05_guardrail_trap_unallocated_columns_being_dealloced) ;  /* 0x0000004400d87944 */ /* 0x038fea0003c00000 */
.L_x_98:
[----:B------:R-:W-:Y:S01]  /*49f0*/  NOP ;  /* 0x0000000000007918 */ /* 0x000fe20000000000 */
[----:B----4-:R-:W-:Y:S05]  /*4a00*/  EXIT ;  /* 0x000000000000794d */ /* 0x010fea0003800000 */
.L_x_69:
[----:B------:R-:W-:-:S09]  /*4a10*/  UISETP.NE.OR UP4, UPT, UR10, 0x3, !UP4 ;  /* 0x000000030a00788c */ /* 0x000fd2000e785670 */
[----:B------:R-:W-:Y:S05]  /*4a20*/  BRA.U UP4, `(.L_x_99) ;  /* 0x0000000d04e47547 */ /* 0x000fea000b800000 */
[----:B------:R-:W1:Y:S01]  /*4a30*/  LDC R0, c[0x0][0xb30] ;  /* 0x0002cc00ff007b82 */ /* 0x000e620000000800 */
[----:B------:R-:W2:Y:S01]  /*4a40*/  LDCU.64 UR8, c[0x0][0x888] ;  /* 0x00011100ff0877ac */ /* 0x000ea20008000a00 */
[----:B------:R-:W-:Y:S01]  /*4a50*/  IMAD.MOV.U32 R32, RZ, RZ, 0x1 ;  /* 0x00000001ff207424 */ /* 0x000fe200078e00ff */
[----:B------:R-:W-:Y:S01]  /*4a60*/  CS2R R28, SRZ ;  /* 0x00000000001c7805 */ /* 0x000fe2000001ff00 */
[----:B------:R-:W-:Y:S01]  /*4a70*/  IMAD.MOV.U32 R25, RZ, RZ, 0x1000 ;  /* 0x00001000ff197424 */ /* 0x000fe200078e00ff */
[----:B------:R-:W3:Y:S03]  /*4a80*/  LDCU.64 UR4, c[0x0][0x890] ;  /* 0x00011200ff0477ac */ /* 0x000ee60008000a00 */
[----:B------:R-:W4:Y:S01]  /*4a90*/  LDC R24, c[0x0][0x370] ;  /* 0x0000dc00ff187b82 */ /* 0x000f220000000800 */
[----:B------:R-:W-:Y:S01]  /*4aa0*/  UMOV UR6, 0x400 ;  /* 0x0000040000067882 */ /* 0x000fe20000000000 */
[----:B------:R-:W-:-:S02]  /*4ab0*/  UPLOP3.LUT UP0, UPT, UPT, UPT, UPT, 0x40, 0x4 ;  /* 0x000000000004789c */ /* 0x000fc40003f0e870 */
[----:B------:R-:W-:Y:S01]  /*4ac0*/  ULEA UR6, UR39, UR6, 0x18 ;  /* 0x0000000627067291 */ /* 0x000fe2000f8ec0ff */
[----:B------:R-:W-:-:S03]  /*4ad0*/  UMOV UR13, URZ ;  /* 0x000000ff000d7c82 */ /* 0x000fc60008000000 */
[----:B------:R-:W4:Y:S01]  /*4ae0*/  LDC R5, c[0x0][0xb0c] ;  /* 0x0002c300ff057b82 */ /* 0x000f220000000800 */
[----:B--2---:R-:W-:Y:S02]  /*4af0*/  UISETP.NE.U32.AND UP3, UPT, UR8, URZ, UPT ;  /* 0x000000ff0800728c */ /* 0x004fe4000bf65070 */
[----:B---3--:R-:W-:-:S05]  /*4b00*/  UISETP.NE.U32.AND UP4, UPT, UR4, URZ, UPT ;  /* 0x000000ff0400728c */ /* 0x008fca000bf85070 */
[----:B------:R-:W2:Y:S01]  /*4b10*/  LDC R18, c[0x0][0xb20] ;  /* 0x0002c800ff127b82 */ /* 0x000ea20000000800 */
[----:B-1----:R-:W-:Y:S01]  /*4b20*/  ISETP.NE.AND P1, PT, R0, 0x1, PT ;  /* 0x000000010000780c */ /* 0x002fe20003f25270 */
[----:B------:R-:W-:Y:S02]  /*4b30*/  UISETP.NE.AND.EX UP3, UPT, UR9, URZ, UPT, UP3 ;  /* 0x000000ff0900728c */ /* 0x000fe4000bf65330 */
[----:B------:R-:W-:-:S04]  /*4b40*/  UISETP.NE.AND.EX UP4, UPT, UR5, URZ, UPT, UP4 ;  /* 0x000000ff0500728c */ /* 0x000fc8000bf85340 */
[----:B------:R-:W1:Y:S08]  /*4b50*/  LDC.64 R30, c[0x0][0x348] ;  /* 0x0000d200ff1e7b82 */ /* 0x000e700000000a00 */
[----:B------:R-:W3:Y:S08]  /*4b60*/  LDC.64 R16, c[0x0][0xb10] ;  /* 0x0002c400ff107b82 */ /* 0x000ef00000000a00 */
[----:B------:R-:W1:Y:S08]  /*4b70*/  LDC.64 R8, c[0x0][0xb18] ;  /* 0x0002c600ff087b82 */ /* 0x000e700000000a00 */
[----:B------:R-:W1:Y:S08]  /*4b80*/  LDC.64 R6, c[0x0][0xb28] ;  /* 0x0002ca00ff067b82 */ /* 0x000e700000000a00 */
[----:B--2-4-:R-:W1:Y:S02]  /*4b90*/  LDC R19, c[0x0][0x374] ;  /* 0x0000dd00ff137b82 */ /* 0x014e640000000800 */
.L_x_108:
[C---:B------:R-:W-:Y:S02]  /*4ba0*/  LEA R0, R29.reuse, UR6, 0x3 ;  /* 0x000000061d007c11 */ /* 0x040fe4000f8e18ff */
[----:B------:R-:W-:Y:S02]  /*4bb0*/  SHF.L.U32 R2, R28, 0x1f, RZ ;  /* 0x0000001f1c027819 */ /* 0x000fe400000006ff */
[----:B------:R-:W-:Y:S02]  /*4bc0*/  LEA R20, R29, UR6, 0x4 ;  /* 0x000000061d147c11 */ /* 0x000fe4000f8e20ff */
[----:B--2---:R-:W2:Y:S02]  /*4bd0*/  SYNCS.PHASECHK.TRANS64.TRYWAIT P0, [R0+URZ+0x150], R2 ;  /* 0x00015002000075a7 */ /* 0x004ea400080011ff */
[----:B--2---:R-:W-:Y:S05]  /*4be0*/  @!P0 BRA `(.L_x_100) ;  /* 0x0000004000648947 */ /* 0x004fea0003800000 */
.L_x_204:
[----:B------:R-:W-:Y:S01]  /*4bf0*/  ISETP.GE.AND P0, PT, R26, 0x1, PT ;  /* 0x000000011a00780c */ /* 0x000fe20003f06270 */
[----:B------:R-:W4:Y:S01]  /*4c00*/  LDS.128 R20, [R20+0x1e0] ;  /* 0x0001e00014147984 */ /* 0x000f220000000c00 */
[----:B--2---:R-:W-:Y:S01]  /*4c10*/  VIADD R0, R0, 0x160 ;  /* 0x0000016000007836 */ /* 0x004fe20000000000 */
[----:B------:R-:W-:Y:S01]  /*4c20*/  @!PT LDS RZ, [RZ] ;  /* 0x00000000fffff984 */ /* 0x000fe20000000800 */
[----:B------:R-:W-:Y:S01]  /*4c30*/  @!PT LDS RZ, [RZ] ;  /* 0x00000000fffff984 */ /* 0x000fe20000000800 */
[----:B------:R-:W-:Y:S01]  /*4c40*/  @!PT LDS RZ, [RZ] ;  /* 0x00000000fffff984 */ /* 0x000fe20000000800 */
[----:B------:R-:W-:Y:S01]  /*4c50*/  @!PT LDS RZ, [RZ] ;  /* 0x00000000fffff984 */ /* 0x000fe20000000800 */
[----:B------:R2:W-:Y:S06]  /*4c60*/  MEMBAR.ALL.CTA ;  /* 0x0000000000007992 */ /* 0x0005ec0000008000 */
[----:B--2---:R-:W2:Y:S01]  /*4c70*/  FENCE.VIEW.ASYNC.S ;  /* 0x00000000000073c6 */ /* 0x004ea20000000000 */
[----:B------:R-:W-:Y:S04]  /*4c80*/  PRMT R0, RZ, 0x654, R0 ;  /* 0x00000654ff007816 */ /* 0x000fe80000000000 */
[----:B--2---:R2:W-:Y:S01]  /*4c90*/  SYNCS.ARRIVE.TRANS64.RED.A1T0 RZ, [R0+URZ], RZ ;  /* 0x000000ff00ff79a7 */ /* 0x0045e200081004ff */
[----:B----4-:R-:W-:Y:S11]  /*4ca0*/  LOP3.LUT P3, RZ, R22, 0x1, RZ, 0xc0, !PT ;  /* 0x0000000116ff7812 */ /* 0x010ff6000786c0ff */
[----:B------:R-:W-:Y:S02]  /*4cb0*/  @!UPT UIADD3 URZ, UPT, UPT, URZ, URZ, URZ ;  /* 0x000000fffffff290 */ /* 0x000fe4000fffe0ff */
[----:B------:R-:W-:Y:S02]  /*4cc0*/  @P3 MOV R13, R20 ;  /* 0x00000014000d3202 */ /* 0x000fe40000000f00 */
[----:B------:R-:W-:Y:S01]  /*4cd0*/  @P3 LOP3.LUT R12, R21, 0xffff, RZ, 0xc0, !PT ;  /* 0x0000ffff150c3812 */ /* 0x000fe200078ec0ff */
[----:B--2---:R-:W-:Y:S06]  /*4ce0*/  @!P0 BRA `(.L_x_101) ;  /* 0x0000000000a48947 */ /* 0x004fec0003800000 */
[-C--:B-1----:R-:W-:Y:S01]  /*4cf0*/  IMAD.HI.U32 R0, R19, R9.reuse, RZ ;  /* 0x0000000913007227 */ /* 0x082fe200078e00ff */
[----:B------:R-:W-:Y:S02]  /*4d00*/  ISETP.NE.AND P0, PT, R8, 0x1, PT ;  /* 0x000000010800780c */ /* 0x000fe40003f05270 */
[----:B------:R-:W-:Y:S01]  /*4d10*/  ISETP.NE.AND P2, PT, R26, 0x1, PT ;  /* 0x000000011a00780c */ /* 0x000fe20003f45270 */
[----:B---3--:R-:W-:Y:S01]  /*4d20*/  IMAD.HI.U32 R11, R24, R16, RZ ;  /* 0x00000010180b7227 */ /* 0x008fe200078e00ff */
[----:B------:R-:W-:Y:S02]  /*4d30*/  SHF.R.U32.HI R0, RZ, R18, R0 ;  /* 0x00000012ff007219 */ /* 0x000fe40000011600 */
[----:B------:R-:W-:Y:S01]  /*4d40*/  ISETP.NE.AND P4, PT, R5, 0x1, PT ;  /* 0x000000010500780c */ /* 0x000fe20003f85270 */
[----:B------:R-:W-:Y:S01]  /*4d50*/  IMAD.HI.U32 R15, R12, R9, RZ ;  /* 0x000000090c0f7227 */ /* 0x000fe200078e00ff */
[----:B------:R-:W-:Y:S02]  /*4d60*/  SHF.R.U32.HI R11, RZ, R17, R11 ;  /* 0x00000011ff0b7219 */ /* 0x000fe4000001160b */
[----:B------:R-:W-:Y:S01]  /*4d70*/  SEL R0, R19, R0, !P0 ;  /* 0x0000000013007207 */ /* 0x000fe20004000000 */
[----:B------:R-:W-:Y:S01]  /*4d80*/  IMAD.HI.U32 R14, R13, R16, RZ ;  /* 0x000000100d0e7227 */ /* 0x000fe200078e00ff */
[----:B------:R-:W-:Y:S03]  /*4d90*/  SEL R11, R24, R11, !P4 ;  /* 0x0000000b180b7207 */ /* 0x000fe60006000000 */
[-C--:B------:R-:W-:Y:S01]  /*4da0*/  IMAD.HI.U32 R10, R0, R6.reuse, RZ ;  /* 0x00000006000a7227 */ /* 0x080fe200078e00ff */
[----:B------:R-:W-:Y:S03]  /*4db0*/  SHF.R.U32.HI R14, RZ, R17, R14 ;  /* 0x00000011ff0e7219 */ /* 0x000fe6000001160e */
[----:B------:R-:W-:Y:S01]  /*4dc0*/  IMAD.HI.U32 R2, R11, R6, RZ ;  /* 0x000000060b027227 */ /* 0x000fe200078e00ff */
[-C--:B------:R-:W-:Y:S02]  /*4dd0*/  @P2 SHF.R.U32.HI R0, RZ, R7.reuse, R10 ;  /* 0x00000007ff002219 */ /* 0x080fe4000001160a */
[----:B------:R-:W-:Y:S02]  /*4de0*/  SHF.R.U32.HI R10, RZ, R18, R15 ;  /* 0x00000012ff0a7219 */ /* 0x000fe4000001160f */
[----:B------:R-:W-:Y:S01]  /*4df0*/  @P2 SHF.R.U32.HI R11, RZ, R7, R2 ;  /* 0x00000007ff0b2219 */ /* 0x000fe20000011602 */
[----:B------:R-:W-:Y:S01]  /*4e00*/  IMAD R0, R26, R0, RZ ;  /* 0x000000001a007224 */ /* 0x000fe200078e02ff */
[----:B------:R-:W-:Y:S02]  /*4e10*/  SEL R10, R12, R10, !P0 ;  /* 0x0000000a0c0a7207 */ /* 0x000fe40004000000 */
[----:B------:R-:W-:Y:S01]  /*4e20*/  SEL R2, R13, R14, !P4 ;  /* 0x0000000e0d027207 */ /* 0x000fe20006000000 */
[----:B------:R-:W-:Y:S01]  /*4e30*/  IMAD R14, R26, R11, RZ ;  /* 0x0000000b1a0e7224 */ /* 0x000fe200078e02ff */
[C---:B------:R-:W-:Y:S01]  /*4e40*/  ISETP.GE.AND P0, PT, R10.reuse, R0, PT ;  /* 0x000000000a00720c */ /* 0x040fe20003f06270 */
[----:B------:R-:W-:Y:S03]  /*4e50*/  IMAD.HI.U32 R0, R10, R6, RZ ;  /* 0x000000060a007227 */ /* 0x000fe600078e00ff */
[----:B------:R-:W-:Y:S02]  /*4e60*/  ISETP.GE.OR P0, PT, R2, R14, P0 ;  /* 0x0000000e0200720c */ /* 0x000fe40000706670 */
[-C--:B------:R-:W-:Y:S04]  /*4e70*/  SHF.R.U32.HI R0, RZ, R7.reuse, R0 ;  /* 0x00000007ff007219 */ /* 0x080fe80000011600 */
[----:B------:R-:W-:Y:S05]  /*4e80*/  SEL R15, R10, R0, !P2 ;  /* 0x000000000a0f7207 */ /* 0x000fea0005000000 */
[----:B------:R-:W-:Y:S02]  /*4e90*/  IMAD.MOV R14, RZ, RZ, -R15 ;  /* 0x000000ffff0e7224 */ /* 0x000fe400078e0a0f */
[----:B------:R-:W-:Y:S04]  /*4ea0*/  @!P0 IMAD.HI.U32 R0, R2, R6, RZ ;  /* 0x0000000602008227 */ /* 0x000fe800078e00ff */
[----:B------:R-:W-:Y:S01]  /*4eb0*/  IMAD R14, R26, R14, R10 ;  /* 0x0000000e1a0e7224 */ /* 0x000fe200078e020a */
[----:B------:R-:W-:Y:S04]  /*4ec0*/  @!P0 SHF.R.U32.HI R0, RZ, R7, R0 ;  /* 0x00000007ff008219 */ /* 0x000fe80000011600 */
[----:B------:R-:W-:Y:S04]  /*4ed0*/  @!P0 SEL R0, R2, R0, !P2 ;  /* 0x0000000002008207 */ /* 0x000fe80005000000 */
[----:B------:R-:W-:Y:S01]  /*4ee0*/  @!P0 IADD3 R15, PT, PT, R15, -R0, RZ ;  /* 0x800000000f0f8210 */ /* 0x000fe20007ffe0ff */
[----:B------:R-:W-:Y:S01]  /*4ef0*/  @!P0 IMAD R0, R11, R14, R0 ;  /* 0x0000000e0b008224 */ /* 0x000fe200078e0200 */
[----:B------:R-:W-:Y:S01]  /*4f00*/  IADD3 R11, PT, PT, -R10, RZ, RZ ;  /* 0x000000ff0a0b7210 */ /* 0x000fe20007ffe1ff */
[--C-:B------:R-:W-:Y:S02]  /*4f10*/  IMAD.MOV R14, RZ, RZ, -R2.reuse ;  /* 0x000000ffff0e7224 */ /* 0x100fe400078e0a02 */
[----:B------:R-:W-:Y:S02]  /*4f20*/  @!P0 IMAD R10, R15, R26, R2 ;  /* 0x0000001a0f0a8224 */ /* 0x000fe400078e0202 */
[----:B------:R-:W-:Y:S02]  /*4f30*/  @!P0 IMAD.MOV.U32 R2, RZ, RZ, R0 ;  /* 0x000000ffff028224 */ /* 0x000fe400078e0000 */
[----:B------:R-:W-:Y:S02]  /*4f40*/  IMAD R13, R5, R14, R13 ;  /* 0x0000000e050d7224 */ /* 0x000fe400078e020d */
[----:B------:R-:W-:Y:S02]  /*4f50*/  IMAD R12, R8, R11, R12 ;  /* 0x0000000b080c7224 */ /* 0x000fe400078e020c */
[----:B------:R-:W-:Y:S02]  /*4f60*/  IMAD R13, R2, R5, R13 ;  /* 0x00000005020d7224 */ /* 0x000fe400078e020d */
[----:B------:R-:W-:Y:S02]  /*4f70*/  IMAD R12, R10, R8, R12 ;  /* 0x000000080a0c7224 */ /* 0x000fe400078e020c */
.L_x_101:
[----:B------:R-:W-:Y:S05]  /*4f80*/  BRA.U UP0, `(.L_x_102) ;  /* 0x0000000100107547 */ /* 0x000fea000b800000 */
[----:B------:R-:W-:Y:S04]  /*4f90*/  MOV R2, UR7 ;  /* 0x0000000700027c02 */ /* 0x000fe80008000f00 */
[----:B------:R-:W-:Y:S04]  /*4fa0*/  SHF.L.U32 R2, R2, 0x1f, RZ ;  /* 0x0000001f02027819 */ /* 0x000fe800000006ff */
[----:B------:R-:W2:Y:S02]  /*4fb0*/  SYNCS.PHASECHK.TRANS64.TRYWAIT P0, [UR6+0x148], R2 ;  /* 0x00014802ff0075a7 */ /* 0x000ea40008001106 */
[----:B--2---:R-:W-:Y:S05]  /*4fc0*/  @!P0 BRA `(.L_x_103) ;  /* 0x0000003c00808947 */ /* 0x004fea0003800000 */
.L_x_102:
[----:B------:R-:W-:Y:S02]  /*4fd0*/  R2UR UR27, R3 ;  /* 0x00000000031b72ca */ /* 0x000fe400000e0000 */
[----:B------:R-:W-:Y:S02]  /*4fe0*/  R2UR UR26, R4 ;  /* 0x00000000041a72ca */ /* 0x000fe400000e0000 */
[----:B------:R-:W-:Y:S04]  /*4ff0*/  ISETP.NE.U32.AND P2, PT, RZ, UR4, PT ;  /* 0x00000004ff007c0c */ /* 0x000fe8000bf45070 */
[----:B------:R-:W-:Y:S05]  /*5000*/  ISETP.NE.AND.EX P2, PT, RZ, UR5, PT, P2 ;  /* 0x00000005ff007c0c */ /* 0x000fea000bf45320 */
[----:B------:R-:W-:Y:S02]  /*5010*/  USHF.L.U32 UR27, UR27, 0x6, URZ ;  /* 0x000000061b1b7899 */ /* 0x000fe400080006ff */
[----:B------:R-:W-:Y:S01]  /*5020*/  USHF.L.U32 UR26, UR26, 0x6, URZ ;  /* 0x000000061a1a7899 */ /* 0x000fe200080006ff */
[----:B------:R-:W-:Y:S11]  /*5030*/  BRA.U !UP4, `(.L_x_104) ;  /* 0x000000010c347547 */ /* 0x000ff6000b800000 */
[----:B------:R-:W-:Y:S01]  /*5040*/  UPLOP3.LUT UP5, UPT, UPT, UPT, UP3, 0x80, 0x8 ;  /* 0x000000000008789c */ /* 0x000fe20003faf030 */
[----:B--2---:R-:W-:Y:S02]  /*5050*/  HFMA2 R0, -RZ, RZ, 0, 5.9604644775390625e-08 ;  /* 0x00000001ff007431 */ /* 0x004fe400000001ff */
[----:B------:R-:W-:Y:S03]  /*5060*/  IMAD.MOV.U32 R62, RZ, RZ, 0x1 ;  /* 0x00000001ff3e7424 */ /* 0x000fe600078e00ff */
[----:B------:R-:W-:Y:S05]  /*5070*/  PLOP3.LUT P0, PT, PT, PT, UP5, 0x80, 0x8 ;  /* 0x000000000008781c */ /* 0x000fea0003f0f058 */
[----:B------:R-:W2:Y:S01]  /*5080*/  @UP5 LDCU.64 UR10, c[0x0][0x888] ;  /* 0x00011100ff0a57ac */ /* 0x000ea20008000a00 */
[----:B------:R-:W-:Y:S07]  /*5090*/  @UP5 UIMAD UR8, UR36, UR4, URZ ;  /* 0x00000004240852a4 */ /* 0x000fee000f8e02ff */
[----:B------:R-:W-:Y:S01]  /*50a0*/  @!P0 PRMT R62, R0, 0x7610, R62 ;  /* 0x00007610003e8816 */ /* 0x000fe2000000003e */
[----:B--2---:R-:W-:Y:S03]  /*50b0*/  @UP5 UIMAD.WIDE UR10, UR8, 0x4, UR10 ;  /* 0x00000004080a58a5 */ /* 0x004fe6000f8e020a */
[----:B------:R-:W2:Y:S03]  /*50c0*/  @!UP5 LDCU UR8, c[0x0][0x880] ;  /* 0x00011000ff08d7ac */ /* 0x000ea60008000800 */
[----:B-----5:R-:W-:Y:S01]  /*50d0*/  IMAD.U32 R34, RZ, RZ, UR10 ;  /* 0x0000000aff227e24 */ /* 0x020fe2000f8e00ff */
[----:B------:R-:W-:Y:S05]  /*50e0*/  MOV R35, UR11 ;  /* 0x0000000b00237c02 */ /* 0x000fea0008000f00 */
[----:B------:R4:W5:Y:S02]  /*50f0*/  @P0 LDG.E R34, desc[UR48][R34.64] ;  /* 0x0000003022220981 */ /* 0x000964000c1e1900 */
[----:B--2-4-:R-:W-:Y:S07]  /*5100*/  @!P0 IMAD.U32 R34, RZ, RZ, UR8 ;  /* 0x00000008ff228e24 */ /* 0x014fee000f8e00ff */
.L_x_104:
[----:B-----5:R-:W-:Y:S01]  /*5110*/  @!P2 FSETP.EQ.AND P0, PT, R34, RZ, PT ;  /* 0x000000ff2200a20b */ /* 0x020fe20003f02000 */
[----:B------:R-:W-:Y:S01]  /*5120*/  @!UPT UIADD3 URZ, UPT, UPT, URZ, URZ, URZ ;  /* 0x000000fffffff290 */ /* 0x000fe2000fffe0ff */
[----:B------:R-:W-:Y:S11]  /*5130*/  @!P2 BRA `(.L_x_105) ;  /* 0x000000000014a947 */ /* 0x000ff60003800000 */
[----:B------:R-:W-:Y:S02]  /*5140*/  LOP3.LUT P2, RZ, R62, 0xff, RZ, 0xc0, !PT ;  /* 0x000000ff3eff7812 */ /* 0x000fe4000784c0ff */
[----:B------:R-:W-:Y:S04]  /*5150*/  PLOP3.LUT P0, PT, PT, PT, UP5, 0x80, 0x8 ;  /* 0x000000000008781c */ /* 0x000fe80003f0f058 */
[----:B------:R-:W-:Y:S07]  /*5160*/  PLOP3.LUT P0, PT, P0, PT, PT, 0x8, 0x80 ;  /* 0x000000000080781c */ /* 0x000fee000070e170 */
[----:B------:R-:W-:Y:S11]  /*5170*/  @P2 FSETP.EQ.AND P0, PT, R34, RZ, PT ;  /* 0x000000ff2200220b */ /* 0x000ff60003f02000 */
[----:B------:R-:W-:Y:S02]  /*5180*/  @!UPT UIADD3 URZ, UPT, UPT, URZ, URZ, URZ ;  /* 0x000000fffffff290 */ /* 0x000fe4000fffe0ff */
.L_x_105:
[----:B------:R-:W-:Y:S01]  /*5190*/  ULEA UR15, UR13, UR6, 0x3 ;  /* 0x000000060d0f7291 */ /* 0x000fe2000f8e18ff */
[----:B------:R-:W-:Y:S02]  /*51a0*/  SHF.L.U32 R4, R32, 0x1f, RZ ;  /* 0x0000001f20047819 */ /* 0x000fe400000006ff */
[----:B------:R-:W-:Y:S04]  /*51b0*/  ELECT P4, URZ, PT ;  /* 0x0000000000ff782f */ /* 0x000fe80003880000 */
[----:B------:R-:W-:Y:S02]  /*51c0*/  PLOP3.LUT P4, PT, P0, P4, PT, 0xf2, 0x2f ;  /* 0x00000000002f781c */ /* 0x000fe40000789e72 */
[----:B------:R-:W4:Y:S11]  /*51d0*/  SYNCS.PHASECHK.TRANS64.TRYWAIT P2, [UR15+0x128], R4 ;  /* 0x00012804ff0075a7 */ /* 0x000f36000804110f */
[----:B-1----:R-:W-:Y:S05]  /*51e0*/  @!P4 IADD3 R3, P0, PT, R30, 0x580, RZ ;  /* 0x000005801e03c810 */ /* 0x002fea0007f1e0ff */
[----:B--2---:R-:W-:Y:S01]  /*51f0*/  @!P4 IMAD.X R2, RZ, RZ, R31, P0 ;  /* 0x000000ffff02c224 */ /* 0x004fe200000e061f */
[----:B----4-:R-:W-:Y:S07]  /*5200*/  @!P2 BRA `(.L_x_106) ;  /* 0x0000003c0008a947 */ /* 0x010fee0003800000 */
.L_x_207:
[----:B------:R-:W2:Y:S01]  /*5210*/  LDC.64 R14, c[0x0][0xb10] ;  /* 0x0002c400ff0e7b82 */ /* 0x000ea20000000a00 */
[----:B------:R-:W-:Y:S01]  /*5220*/  @!P4 R2UR UR9, R3 ;  /* 0x000000000309c2ca */ /* 0x000fe200000e0000 */
[----:B------:R-:W-:Y:S01]  /*5230*/  VOTEU.ALL UP2, P4 ;  /* 0x0000000000ff7886 */ /* 0x000fe20002040000 */
[----:B------:R-:W-:Y:S01]  /*5240*/  @!P4 R2UR UR8, R2 ;  /* 0x000000000208c2ca */ /* 0x000fe200000e0000 */
[----:B------:R-:W-:Y:S01]  /*5250*/  UIADD3 UR25, UPT, UPT, UR15, 0x110, URZ ;  /* 0x000001100f197890 */ /* 0x000fe2000fffe0ff */
[----:B-1----:R-:W-:Y:S03]  /*5260*/  @!P4 IMAD.MOV.U32 R0, RZ, RZ, 0x1000 ;  /* 0x00001000ff00c424 */ /* 0x002fe600078e00ff */
[----:B------:R-:W1:Y:S01]  /*5270*/  LDC.64 R10, c[0x0][0xb18] ;  /* 0x0002c600ff0a7b82 */ /* 0x000e620000000a00 */
[----:B------:R-:W-:Y:S01]  /*5280*/  UIADD3 UR14, UPT, UPT, UR13, 0x1, URZ ;  /* 0x000000010d0e7890 */ /* 0x000fe2000fffe0ff */
[----:B------:R-:W-:Y:S01]  /*5290*/  @P3 SHF.R.U32.HI R27, RZ, 0x10, R21 ;  /* 0x00000010ff1b3819 */ /* 0x000fe20000011615 */
[----:B------:R-:W-:Y:S01]  /*52a0*/  VOTEU.ALL UP1, P4 ;  /* 0x0000000000ff7886 */ /* 0x000fe20002020000 */
[----:B------:R-:W-:Y:S01]  /*52b0*/  UMOV UR18, 0x0 ;  /* 0x0000000000127882 */ /* 0x000fe20000000000 */
[----:B------:R-:W-:Y:S01]  /*52c0*/  UISETP.NE.AND UP6, UPT, UR14, 0x3, UPT ;  /* 0x000000030e00788c */ /* 0x000fe2000bfc5270 */
[----:B------:R-:W-:Y:S01]  /*52d0*/  VIADD R29, R29, 0x1 ;  /* 0x000000011d1d7836 */ /* 0x000fe20000000000 */
[----:B------:R-:W-:Y:S01]  /*52e0*/  UMOV UR19, 0x10000000 ;  /* 0x1000000000137882 */ /* 0x000fe20000000000 */
[----:B------:R-:W-:Y:S01]  /*52f0*/  IMAD.U32 R2, RZ, RZ, UR9 ;  /* 0x00000009ff027e24 */ /* 0x000fe2000f8e00ff */
[----:B------:R-:W-:Y:S01]  /*5300*/  UMOV UR28, UR36 ;  /* 0x00000024001c7c82 */ /* 0x000fe20008000000 */
[----:B------:R-:W-:Y:S01]  /*5310*/  IMAD.U32 R3, RZ, RZ, UR8 ;  /* 0x00000008ff037e24 */ /* 0x000fe2000f8e00ff */
[----:B------:R-:W-:Y:S02]  /*5320*/  @!UP2 ULEA UR8, UR13, UR6, 0xc ;  /* 0x000000060d08a291 */ /* 0x000fe4000f8e60ff */
[----:B------:R-:W-:Y:S01]  /*5330*/  @!P4 R2UR UR20, R2 ;  /* 0x000000000214c2ca */ /* 0x000fe200000e0000 */
[----:B------:R-:W-:Y:S01]  /*5340*/  @!UP2 UIADD3 UR10, UPT, UPT, UR26, 0x20, URZ ;  /* 0x000000201a0aa890 */ /* 0x000fe2000fffe0ff */
[----:B------:R-:W4:Y:S01]  /*5350*/  @!P1 LDC R2, c[0x0][0xb0c] ;  /* 0x0002c300ff029b82 */ /* 0x000f220000000800 */
[----:B------:R-:W-:Y:S01]  /*5360*/  @!P4 R2UR UR21, R3 ;  /* 0x000000000315c2ca */ /* 0x000fe200000e0000 */
[----:B------:R-:W-:Y:S02]  /*5370*/  @!UP2 UIADD3 UR24, UPT, UPT, UR8, 0x300, URZ ;  /* 0x000003000818a890 */ /* 0x000fe4000fffe0ff */
[----:B------:R-:W-:Y:S02]  /*5380*/  @!UP2 UIADD3 UR8, UPT, UPT, UR8, 0xb00, URZ ;  /* 0x00000b000808a890 */ /* 0x000fe4000fffe0ff */
[----:B------:R-:W-:Y:S01]  /*5390*/  USEL UR9, URZ, 0x1, UP6 ;  /* 0x00000001ff097887 */ /* 0x000fe2000b000000 */
[----:B------:R-:W-:Y:S01]  /*53a0*/  VOTEU.ALL UP0, P4 ;  /* 0x0000000000ff7886 */ /* 0x000fe20002000000 */
[----:B------:R-:W-:Y:S01]  /*53b0*/  UMOV UR11, UR27 ;  /* 0x0000001b000b7c82 */ /* 0x000fe20008000000 */
[----:B------:R-:W-:Y:S01]  /*53c0*/  UMOV UR12, UR36 ;  /* 0x00000024000c7c82 */ /* 0x000fe20008000000 */
[----:B------:R-:W-:Y:S02]  /*53d0*/  UPRMT UR16, UR39, 0x654, UR25 ;  /* 0x0000065427107896 */ /* 0x000fe40008000019 */
[----:B------:R-:W-:Y:S01]  /*53e0*/  LOP3.LUT R32, R32, UR9, RZ, 0x3c, !PT ;  /* 0x0000000920207c12 */ /* 0x000fe2000f8e3cff */
[----:B------:R-:W-:Y:S01]  /*53f0*/  UMOV UR9, UR25 ;  /* 0x0000001900097c82 */ /* 0x000fe20008000000 */
[----:B------:R1:W-:Y:S01]  /*5400*/  @!UP1 UTMALDG.3D [UR24], [UR20], desc[UR18] ;  /* 0x00001218140095b4 */ /* 0x0003e20008011000 */
[----:B------:R-:W-:Y:S01]  /*5410*/  USEL UR14, UR14, URZ, UP6 ;  /* 0x000000ff0e0e7287 */ /* 0x000fe2000b000000 */
[----:B------:R-:W-:Y:S03]  /*5420*/  SHF.L.U32 R33, R32, 0x1f, RZ ;  /* 0x0000001f20217819 */ /* 0x000fe600000006ff */
[----:B------:R-:W-:Y:S01]  /*5430*/  ULEA UR13, UR14, UR6, 0x3 ;  /* 0x000000060e0d7291 */ /* 0x000fe2000f8e18ff */
[----:B------:R1:W-:Y:S01]  /*5440*/  @!UP0 UTMALDG.3D [UR8], [UR20], desc[UR18] ;  /* 0x00001208140085b4 */ /* 0x0003e20008011000 */
[----:B------:R5:W-:Y:S01]  /*5450*/  @!P4 SYNCS.ARRIVE.TRANS64.RED.A0TR RZ, [UR15+0x110], R0 ;  /* 0x00011000ffffc9a7 */ /* 0x000be2000830040f */
[C---:B--2---:R-:W-:Y:S01]  /*5460*/  @!P1 IMAD.HI.U32 R3, R13.reuse, R14, RZ ;  /* 0x0000000e0d039227 */ /* 0x044fe200078e00ff */
[----:B-1----:R-:W-:Y:S02]  /*5470*/  @!P1 ISETP.NE.AND P0, PT, R10, 0x1, PT ;  /* 0x000000010a00980c */ /* 0x002fe40003f05270 */
[----:B----4-:R-:W-:Y:S01]  /*5480*/  @!P1 ISETP.NE.AND P2, PT, R2, 0x1, PT ;  /* 0x000000010200980c */ /* 0x010fe20003f45270 */
[C---:B------:R-:W-:Y:S01]  /*5490*/  @!P1 IMAD.HI.U32 R4, R12.reuse, R11, RZ ;  /* 0x0000000b0c049227 */ /* 0x040fe200078e00ff */
[----:B------:R-:W-:Y:S04]  /*54a0*/  @!P1 SHF.R.U32.HI R3, RZ, R15, R3 ;  /* 0x0000000fff039219 */ /* 0x000fe80000011603 */
[----:B------:R-:W-:Y:S01]  /*54b0*/  @!P1 SEL R3, R13, R3, !P2 ;  /* 0x000000030d039207 */ /* 0x000fe20005000000 */
[----:B------:R-:W-:Y:S01]  /*54c0*/  SYNCS.ARRIVE.TRANS64.RED.A1T0 RZ, [UR16], RZ ;  /* 0x000000ffffff79a7 */ /* 0x000fe20008100410 */
[----:B------:R-:W1:Y:S01]  /*54d0*/  SYNCS.PHASECHK.TRANS64.TRYWAIT P5, [UR13+0x128], R33 ;  /* 0x00012821ff0075a7 */ /* 0x000e6200080a110d */
[----:B-----5:R-:W2:Y:S02]  /*54e0*/  @!P1 LDC R0, c[0x0][0xb20] ;  /* 0x0002c800ff009b82 */ /* 0x020ea40000000800 */
[----:B--2---:R-:W-:Y:S04]  /*54f0*/  @!P1 SHF.R.U32.HI R0, RZ, R0, R4 ;  /* 0x00000000ff009219 */ /* 0x004fe80000011604 */
[----:B------:R-:W-:Y:S05]  /*5500*/  @!P1 SEL R4, R12, R0, !P0 ;  /* 0x000000000c049207 */ /* 0x000fea0004000000 */
[----:B------:R-:W-:Y:S02]  /*5510*/  @!P1 IMAD.IADD R0, R4, 0x1, -R3 ;  /* 0x0000000104009824 */ /* 0x000fe400078e0a03 */
[----:B------:R-:W-:Y:S02]  /*5520*/  @!P1 IMAD.IADD R3, R3, 0x1, -R4 ;  /* 0x0000000103039824 */ /* 0x000fe400078e0a04 */
[----:B------:R-:W-:Y:S02]  /*5530*/  @!P1 IMAD R13, R0, R2, R13 ;  /* 0x00000002000d9224 */ /* 0x000fe400078e020d */
[----:B------:R-:W-:Y:S01]  /*5540*/  @!P1 IMAD R12, R3, R10, R12 ;  /* 0x0000000a030c9224 */ /* 0x000fe200078e020c */
[----:B-1----:R-:W-:Y:S06]  /*5550*/  @!P5 BRA `(.L_x_107) ;  /* 0x00000038004cd947 */ /* 0x002fec0003800000 */
.L_x_209:
[----:B------:R-:W-:Y:S01]  /*5560*/  UIADD3 UR17, UPT, UPT, UR13, 0x110, URZ ;  /* 0x000001100d117890 */ /* 0x000fe2000fffe0ff */
[----:B------:R-:W-:Y:S01]  /*5570*/  @!P4 IADD3 R2, P0, PT, R30, 0x580, RZ ;  /* 0x000005801e02c810 */ /* 0x000fe20007f1e0ff */
[----:B------:R-:W-:Y:S01]  /*5580*/  VOTEU.ALL UP1, P4 ;  /* 0x0000000000ff7886 */ /* 0x000fe20002020000 */
[----:B------:R-:W-:Y:S01]  /*5590*/  UMOV UR22, 0x0 ;  /* 0x0000000000167882 */ /* 0x000fe20000000000 */
[----:B------:R-:W-:Y:S01]  /*55a0*/  UPRMT UR15, UR39, 0x654, UR17 ;  /* 0x00000654270f7896 */ /* 0x000fe20008000011 */
[----:B------:R-:W-:Y:S01]  /*55b0*/  @!P4 R2UR UR9, R2 ;  /* 0x000000000209c2ca */ /* 0x000fe200000e0000 */
[----:B-1----:R-:W-:Y:S01]  /*55c0*/  @!P4 IMAD.X R0, RZ, RZ, R31, P0 ;  /* 0x000000ffff00c224 */ /* 0x002fe200000e061f */
[----:B------:R-:W-:Y:S01]  /*55d0*/  UMOV UR23, 0x10000000 ;  /* 0x1000000000177882 */ /* 0x000fe20000000000 */
[----:B------:R-:W-:Y:S01]  /*55e0*/  UMOV UR19, UR27 ;  /* 0x0000001b00137c82 */ /* 0x000fe20008000000 */
[----:B------:R-:W-:Y:S01]  /*55f0*/  UMOV UR20, UR36 ;  /* 0x0000002400147c82 */ /* 0x000fe20008000000 */
[----:B------:R-:W-:Y:S01]  /*5600*/  UMOV UR11, UR27 ;  /* 0x0000001b000b7c82 */ /* 0x000fe20008000000 */
[----:B------:R-:W-:Y:S01]  /*5610*/  @!P4 R2UR UR8, R0 ;  /* 0x000000000008c2ca */ /* 0x000fe200000e0000 */
[----:B------:R-:W-:Y:S01]  /*5620*/  UMOV UR12, UR36 ;  /* 0x00000024000c7c82 */ /* 0x000fe20008000000 */
[----:B------:R-:W-:Y:S01]  /*5630*/  VOTEU.ALL UP0, P4 ;  /* 0x0000000000ff7886 */ /* 0x000fe20002000000 */
[----:B------:R-:W-:Y:S01]  /*5640*/  @P3 R2UR UR36, R27 ;  /* 0x000000001b2432ca */ /* 0x000fe200000e0000 */
[----:B------:R-:W-:Y:S01]  /*5650*/  IMAD.IADD R4, R12, 0x1, R60 ;  /* 0x000000010c047824 */ /* 0x000fe200078e023c */
[C---:B------:R-:W-:Y:S02]  /*5660*/  ISETP.NE.AND P0, PT, R29.reuse, 0x2, PT ;  /* 0x000000021d00780c */ /* 0x040fe40003f05270 */
[----:B------:R-:W-:Y:S01]  /*5670*/  IMAD.U32 R2, RZ, RZ, UR9 ;  /* 0x00000009ff027e24 */ /* 0x000fe2000f8e00ff */
[----:B------:R-:W-:Y:S01]  /*5680*/  @!UP0 UIADD3 UR18, UPT, UPT, UR26, 0x10, URZ ;  /* 0x000000101a128890 */ /* 0x000fe2000fffe0ff */
[----:B------:R-:W-:Y:S01]  /*5690*/  SEL R0, RZ, 0x1, P0 ;  /* 0x00000001ff007807 */ /* 0x000fe20000000000 */
[----:B------:R-:W-:Y:S01]  /*56a0*/  @!UP0 UIADD3 UR10, UPT, UPT, UR26, 0x30, URZ ;  /* 0x000000301a0a8890 */ /* 0x000fe2000fffe0ff */
[----:B------:R-:W-:Y:S01]  /*56b0*/  SEL R29, R29, RZ, P0 ;  /* 0x000000ff1d1d7207 */ /* 0x000fe20000000000 */
[----:B------:R-:W-:Y:S01]  /*56c0*/  UMOV UR9, UR17 ;  /* 0x0000001100097c82 */ /* 0x000fe20008000000 */
[----:B------:R-:W-:Y:S01]  /*56d0*/  IMAD.U32 R3, RZ, RZ, UR8 ;  /* 0x00000008ff037e24 */ /* 0x000fe2000f8e00ff */
[----:B------:R-:W-:Y:S01]  /*56e0*/  @!P4 R2UR UR24, R2 ;  /* 0x000000000218c2ca */ /* 0x000fe200000e0000 */
[----:B------:R-:W-:Y:S01]  /*56f0*/  @!UP0 ULEA UR8, UR14, UR6, 0xc ;  /* 0x000000060e088291 */ /* 0x000fe2000f8e60ff */
[----:B------:R-:W-:Y:S02]  /*5700*/  LOP3.LUT R28, R28, R0, RZ, 0x3c, !PT ;  /* 0x000000001c1c7212 */ /* 0x000fe400078e3cff */
[----:B------:R-:W-:Y:S01]  /*5710*/  @!P4 R2UR UR25, R3 ;  /* 0x000000000319c2ca */ /* 0x000fe200000e0000 */
[----:B------:R-:W-:Y:S01]  /*5720*/  @!UP0 UIADD3 UR16, UPT, UPT, UR8, 0x300, URZ ;  /* 0x0000030008108890 */ /* 0x000fe2000fffe0ff */
[----:B------:R-:W-:Y:S01]  /*5730*/  IMAD.IADD R3, R13, 0x1, R61 ;  /* 0x000000010d037824 */ /* 0x000fe200078e023d */
[----:B------:R-:W-:Y:S01]  /*5740*/  @!UP0 UIADD3 UR8, UPT, UPT, UR8, 0xb00, URZ ;  /* 0x00000b0008088890 */ /* 0x000fe2000fffe0ff */
[----:B------:R-:W-:Y:S09]  /*5750*/  VOTEU.ALL UP0, P4 ;  /* 0x0000000000ff7886 */ /* 0x000ff20002000000 */
[----:B------:R2:W-:Y:S01]  /*5760*/  @!UP1 UTMALDG.3D [UR16], [UR24], desc[UR22] ;  /* 0x00001610180095b4 */ /* 0x0005e20008011000 */
[----:B------:R2:W-:Y:S01]  /*5770*/  @!UP0 UTMALDG.3D [UR8], [UR24], desc[UR22] ;  /* 0x00001608180085b4 */ /* 0x0005e20008011000 */
[----:B------:R2:W-:Y:S01]  /*5780*/  @!P4 SYNCS.ARRIVE.TRANS64.RED.A0TR RZ, [UR13+0x110], R25 ;  /* 0x00011019ffffc9a7 */ /* 0x0005e2000830040d */
[----:B------:R-:W-:Y:S04]  /*5790*/  UIADD3 UR13, UPT, UPT, UR14, 0x1, URZ ;  /* 0x000000010e0d7890 */ /* 0x000fe8000fffe0ff */
[----:B------:R-:W-:Y:S04]  /*57a0*/  UISETP.NE.AND UP0, UPT, UR13, 0x3, UPT ;  /* 0x000000030d00788c */ /* 0x000fe8000bf05270 */
[----:B------:R-:W-:Y:S02]  /*57b0*/  USEL UR14, URZ, 0x1, UP0 ;  /* 0x00000001ff0e7887 */ /* 0x000fe40008000000 */
[----:B------:R-:W-:Y:S02]  /*57c0*/  USEL UR13, UR13, URZ, UP0 ;  /* 0x000000ff0d0d7287 */ /* 0x000fe40008000000 */
[----:B------:R-:W-:Y:S02]  /*57d0*/  UPLOP3.LUT UP0, UPT, UPT, UPT, UPT, 0x80, 0x8 ;  /* 0x000000000008789c */ /* 0x000fe40003f0f070 */
[----:B------:R-:W-:Y:S01]  /*57e0*/  LOP3.LUT R32, R32, UR14, RZ, 0x3c, !PT ;  /* 0x0000000e20207c12 */ /* 0x000fe2000f8e3cff */
[----:B------:R-:W-:Y:S01]  /*57f0*/  SYNCS.ARRIVE.TRANS64.RED.A1T0 RZ, [UR15], RZ ;  /* 0x000000ffffff79a7 */ /* 0x000fe2000810040f */
[----:B------:R-:W-:Y:S07]  /*5800*/  @P3 BRA `(.L_x_108) ;  /* 0xfffffff000e43947 */ /* 0x000fee000383ffff */
[----:B------:R-:W-:Y:S01]  /*5810*/  UIADD3 UR6, UPT, UPT, UR6, 0x128, URZ ;  /* 0x0000012806067890 */ /* 0x000fe2000fffe0ff */
[----:B------:R-:W-:-:S03]  /*5820*/  SHF.L.U32 R2, R32, 0x1f, RZ ;  /* 0x0000001f20027819 */ /* 0x000fc600000006ff */
[----:B------:R-:W-:-:S09]  /*5830*/  ULEA UR4, UR13, UR6, 0x3 ;  /* 0x000000060d047291 */ /* 0x000fd2000f8e18ff */
[----:B------:R-:W1:Y:S02]  /*5840*/  SYNCS.PHASECHK.TRANS64.TRYWAIT P0, [UR4], R2 ;  /* 0x00000002ff0075a7 */ /* 0x000e640008001104 */
[----:B-1----:R-:W-:Y:S05]  /*5850*/  @!P0 BRA `(.L_x_109) ;  /* 0x0000003400a48947 */ /* 0x002fea0003800000 */
.L_x_211:
        /* <DEDUP_REMOVED lines=9> */
.L_x_213:
[----:B------:R-:W-:-:S04]  /*58f0*/  UIADD3 UR5, UPT, UPT, UR5, 0x1, URZ ;  /* 0x0000000105057890 */ /* 0x000fc8000fffe0ff */
[----:B------:R-:W-:-:S04]  /*5900*/  UISETP.NE.AND UP0, UPT, UR5, 0x3, UPT ;  /* 0x000000030500788c */ /* 0x000fc8000bf05270 */
[----:B------:R-:W-:Y:S02]  /*5910*/  USEL UR4, URZ, 0x1, UP0 ;  /* 0x00000001ff047887 */ /* 0x000fe40008000000 */
[----:B------:R-:W-:-:S04]  /*5920*/  USEL UR5, UR5, URZ, UP0 ;  /* 0x000000ff05057287 */ /* 0x000fc80008000000 */
[----:B------:R-:W-:Y:S01]  /*5930*/  ULEA UR5, UR5, UR6, 0x3 ;  /* 0x0000000605057291 */ /* 0x000fe2000f8e18ff */
[----:B-1----:R-:W-:-:S04]  /*5940*/  LOP3.LUT R2, R32, UR4, RZ, 0x3c, !PT ;  /* 0x0000000420027c12 */ /* 0x002fc8000f8e3cff */
[----:B------:R-:W-:Y:S01]  /*5950*/  SHF.L.U32 R2, R2, 0x1f, RZ ;  /* 0x0000001f02027819 */ /* 0x000fe200000006ff */
[----:B------:R-:W-:-:S07]  /*5960*/  IMAD.U32 R0, RZ, RZ, UR5 ;  /* 0x00000005ff007e24 */ /* 0x000fce000f8e00ff */
.L_x_111:
[----:B-1----:R1:W4:Y:S02]  /*5970*/  SYNCS.PHASECHK.TRANS64.TRYWAIT P0, [R0+URZ], R2 ;  /* 0x00000002000075a7 */ /* 0x00232400080011ff */
[----:B----4-:R-:W-:Y:S05]  /*5980*/  @!P0 NANOSLEEP.SYNCS 0x989680 ;  /* 0x009896800000895d */ /* 0x010fea0003900000 */
[----:B------:R-:W4:Y:S02]  /*5990*/  @!P0 SYNCS.PHASECHK.TRANS64 P0, [R0+URZ], R2 ;  /* 0x00000002000085a7 */ /* 0x000f2400080010ff */
[----:B--2-4-:R-:W-:Y:S05]  /*59a0*/  @P0 EXIT ;  /* 0x000000000000094d */ /* 0x014fea0003800000 */
[----:B------:R-:W-:Y:S05]  /*59b0*/  BRA `(.L_x_111) ;  /* 0xfffffffc00ec7947 */ /* 0x000fea000383ffff */
.L_x_99:
[----:B------:R-:W-:-:S06]  /*59c0*/  UISETP.GE.AND UP0, UPT, UR10, 0x4, UPT ;  /* 0x000000040a00788c */ /* 0x000fcc000bf06270 */
[----:B------:R-:W-:-:S13]  /*59d0*/  PLOP3.LUT P0, PT, PT, PT, UP0, 0x80, 0x8 ;  /* 0x000000000008781c */ /* 0x000fda0003f0f008 */
[----:B------:R-:W-:Y:S05]  /*59e0*/  @!P0 EXIT ;  /* 0x000000000000894d */ /* 0x000fea0003800000 */
[----:B------:R-:W-:Y:S01]  /*59f0*/  BAR.SYNC.DEFER_BLOCKING 0x6, 0xa0 ;  /* 0x0182800000007b1d */ /* 0x000fe20000010000 */
[----:B------:R-:W-:Y:S01]  /*5a00*/  IMAD.SHL.U32 R67, R0, 0x10, RZ ;  /* 0x0000001000437824 */ /* 0x000fe200078e00ff */
[--C-:B------:R-:W-:Y:S01]  /*5a10*/  SHF.R.U32.HI R32, RZ, 0x1, R0.reuse ;  /* 0x00000001ff207819 */ /* 0x100fe20000011600 */
[----:B------:R-:W-:Y:S01]  /*5a20*/  IMAD.SHL.U32 R7, R68, 0x200, RZ ;  /* 0x0000020044077824 */ /* 0x000fe200078e00ff */
[----:B------:R-:W-:Y:S01]  /*5a30*/  LOP3.LUT R31, R2, 0x20, R0, 0xf8, !PT ;  /* 0x00000020021f7812 */ /* 0x000fe200078ef800 */
[C---:B------:R-:W-:Y:S01]  /*5a40*/  IMAD.U32 R48, R0.reuse, 0x10000, RZ ;  /* 0x0001000000307824 */ /* 0x040fe200078e00ff */
[----:B------:R-:W-:Y:S02]  /*5a50*/  UMOV UR50, 0x400 ;  /* 0x0000040000327882 */ /* 0x000fe40000000000 */
[----:B------:R-:W1:Y:S01]  /*5a60*/  LDC R65, c[0x0][0x370] ;  /* 0x0000dc00ff417b82 */ /* 0x000e620000000800 */
[----:B------:R-:W-:Y:S01]  /*5a70*/  ULEA UR50, UR39, UR50, 0x18 ;  /* 0x0000003227327291 */ /* 0x000fe2000f8ec0ff */
[C---:B------:R-:W-:Y:S01]  /*5a80*/  LOP3.LUT R66, R67.reuse, 0x5b0, RZ, 0xc0, !PT ;  /* 0x000005b043427812 */ /* 0x040fe200078ec0ff */
[----:B------:R-:W-:Y:S01]  /*5a90*/  IMAD.SHL.U32 R6, R0, 0x2, RZ ;  /* 0x0000000200067824 */ /* 0x000fe200078e00ff */
[C---:B------:R-:W-:Y:S01]  /*5aa0*/  LOP3.LUT R8, R67.reuse, 0x40, RZ, 0xc0, !PT ;  /* 0x0000004043087812 */ /* 0x040fe200078ec0ff */
[----:B------:R-:W-:Y:S01]  /*5ab0*/  IMAD.MOV.U32 R49, RZ, RZ, RZ ;  /* 0x000000ffff317224 */ /* 0x000fe200078e00ff */
[----:B------:R-:W-:Y:S01]  /*5ac0*/  LOP3.LUT R66, R66, 0x200, R7, 0xf8, !PT ;  /* 0x0000020042427812 */ /* 0x000fe200078ef807 */
[----:B------:R-:W-:Y:S01]  /*5ad0*/  IMAD.SHL.U32 R7, R68, 0x200000, RZ ;  /* 0x0020000044077824 */ /* 0x000fe200078e00ff */
[----:B------:R-:W2:Y:S01]  /*5ae0*/  LDC R28, c[0x0][0xb0c] ;  /* 0x0002c300ff1c7b82 */ /* 0x000ea20000000800 */
[----:B------:R-:W-:Y:S01]  /*5af0*/  LOP3.LUT R6, R8, 0x8, R6, 0xf8, !PT ;  /* 0x0000000808067812 */ /* 0x000fe200078ef806 */
[----:B------:R-:W-:Y:S01]  /*5b00*/  IMAD.MOV.U32 R70, RZ, RZ, RZ ;  /* 0x000000ffff467224 */ /* 0x000fe200078e00ff */
[----:B------:R-:W-:Y:S01]  /*5b10*/  LOP3.LUT P0, RZ, R67, 0x40, RZ, 0xc0, !PT ;  /* 0x0000004043ff7812 */ /* 0x000fe2000780c0ff */
[----:B------:R-:W-:Y:S01]  /*5b20*/  IMAD.MOV.U32 R74, RZ, RZ, RZ ;  /* 0x000000ffff4a7224 */ /* 0x000fe200078e00ff */
[----:B------:R-:W-:Y:S01]  /*5b30*/  LOP3.LUT R7, R7, 0x200000, RZ, 0xc0, !PT ;  /* 0x0020000007077812 */ /* 0x000fe200078ec0ff */
[----:B------:R-:W-:Y:S01]  /*5b40*/  IMAD.MOV.U32 R69, RZ, RZ, RZ ;  /* 0x000000ffff457224 */ /* 0x000fe200078e00ff */
[----:B------:R-:W-:Y:S01]  /*5b50*/  LOP3.LUT R66, R66, R6, RZ, 0xfc, !PT ;  /* 0x0000000642427212 */ /* 0x000fe200078efcff */
[----:B------:R-:W3:Y:S01]  /*5b60*/  LDC R63, c[0x0][0xb20] ;  /* 0x0002c800ff3f7b82 */ /* 0x000ee20000000800 */
[----:B------:R-:W4:Y:S01]  /*5b70*/  LDS R5, [UR50+0x200] ;  /* 0x00020032ff057984 */ /* 0x000f220008000800 */
[----:B------:R-:W-:Y:S01]  /*5b80*/  LOP3.LUT R48, R7, 0x400000, R48, 0xf8, !PT ;  /* 0x0040000007307812 */ /* 0x000fe200078ef830 */
[----:B------:R-:W1:Y:S01]  /*5b90*/  LDCU.64 UR56, c[0x0][0x348] ;  /* 0x00006900ff3877ac */ /* 0x000e620008000a00 */
[----:B------:R-:W-:-:S02]  /*5ba0*/  LOP3.LUT R71, R0, 0x60, RZ, 0xc0, !PT ;  /* 0x0000006000477812 */ /* 0x000fc400078ec0ff */
[----:B------:R-:W-:Y:S01]  /*5bb0*/  LOP3.LUT R32, R32, 0x20, RZ, 0xc0, !PT ;  /* 0x0000002020207812 */ /* 0x000fe200078ec0ff */
[----:B------:R-:W1:Y:S01]  /*5bc0*/  LDCU UR38, c[0x0][0x388] ;  /* 0x00007100ff2677ac */ /* 0x000e620008000800 */
[----:B------:R-:W1:Y:S01]  /*5bd0*/  LDC R27, c[0x0][0xb30] ;  /* 0x0002cc00ff1b7b82 */ /* 0x000e620000000800 */
[----:B------:R-:W1:Y:S01]  /*5be0*/  LDCU UR37, c[0x0][0x384] ;  /* 0x00007080ff2577ac */ /* 0x000e620008000800 */
[----:B------:R-:W1:Y:S06]  /*5bf0*/  LDCU.64 UR44, c[0x0][0x888] ;  /* 0x00011100ff2c77ac */ /* 0x000e6c0008000a00 */
[----:B------:R-:W1:Y:S01]  /*5c00*/  LDC.64 R58, c[0x0][0xb10] ;  /* 0x0002c400ff3a7b82 */ /* 0x000e620000000a00 */
[----:B------:R-:W1:Y:S01]  /*5c10*/  LDCU.64 UR46, c[0x0][0x8c0] ;  /* 0x00011800ff2e77ac */ /* 0x000e620008000a00 */
[----:B------:R-:W-:-:S06]  /*5c20*/  UMOV UR53, 0x1 ;  /* 0x0000000100357882 */ /* 0x000fcc0000000000 */
[----:B------:R-:W1:Y:S01]  /*5c30*/  LDC.64 R24, c[0x0][0xb18] ;  /* 0x0002c600ff187b82 */ /* 0x000e620000000a00 */
[----:B------:R-:W-:Y:S01]  /*5c40*/  UMOV UR58, URZ ;  /* 0x000000ff003a7c82 */ /* 0x000fe20008000000 */
[----:B------:R-:W-:Y:S01]  /*5c50*/  UIADD3 UR54, UPT, UPT, UR50, 0x300, URZ ;  /* 0x0000030032367890 */ /* 0x000fe2000fffe0ff */
[----:B------:R-:W-:Y:S01]  /*5c60*/  UMOV UR52, URZ ;  /* 0x000000ff00347c82 */ /* 0x000fe20008000000 */
[----:B------:R-:W-:-:S04]  /*5c70*/  UMOV UR51, URZ ;  /* 0x000000ff00337c82 */ /* 0x000fc80008000000 */
[----:B------:R-:W1:Y:S08]  /*5c80*/  LDC.64 R54, c[0x0][0x888] ;  /* 0x00022200ff367b82 */ /* 0x000e700000000a00 */
[----:B------:R-:W1:Y:S01]  /*5c90*/  LDC.64 R22, c[0x0][0xb28] ;  /* 0x0002ca00ff167b82 */ /* 0x000e620000000a00 */
[----:B----4-:R-:W-:Y:S01]  /*5ca0*/  IMAD.IADD R48, R5, 0x1, R48 ;  /* 0x0000000105307824 */ /* 0x010fe200078e0230 */
[----:B------:R-:W-:-:S06]  /*5cb0*/  P2R R5, PR, RZ, 0x1 ;  /* 0x00000001ff057803 */ /* 0x000fcc0000000000 */
[----:B------:R-:W4:Y:S08]  /*5cc0*/  LDC.64 R56, c[0x0][0x890] ;  /* 0x00022400ff387b82 */ /* 0x000f300000000a00 */
[----:B------:R-:W1:Y:S08]  /*5cd0*/  LDC.64 R52, c[0x0][0x8b0] ;  /* 0x00022c00ff347b82 */ /* 0x000e700000000a00 */
[----:B------:R-:W1:Y:S08]  /*5ce0*/  LDC.64 R50, c[0x0][0x8a8] ;  /* 0x00022a00ff327b82 */ /* 0x000e700000000a00 */
[----:B--23--:R-:W1:Y:S02]  /*5cf0*/  LDC R64, c[0x0][0x374] ;  /* 0x0000dd00ff407b82 */ /* 0x00ce640000000800 */
.L_x_143:
[C---:B------:R-:W-:Y:S02]  /*5d00*/  LEA R0, R74.reuse, UR50, 0x3 ;  /* 0x000000324a007c11 */ /* 0x040fe4000f8e18ff */
[----:B------:R-:W-:Y:S02]  /*5d10*/  SHF.L.U32 R2, R69, 0x1f, RZ ;  /* 0x0000001f45027819 */ /* 0x000fe400000006ff */
[----:B------:R-:W-:Y:S02]  /*5d20*/  LEA R16, R74, UR50, 0x4 ;  /* 0x000000324a107c11 */ /* 0x000fe4000f8e20ff */
[----:B------:R-:W2:Y:S02]  /*5d30*/  SYNCS.PHASECHK.TRANS64.TRYWAIT P0, [R0+URZ+0x150], R2 ;  /* 0x00015002000075a7 */ /* 0x000ea400080011ff */
[----:B--2---:R-:W-:Y:S05]  /*5d40*/  @!P0 BRA `(.L_x_112) ;  /* 0x0000003000988947 */ /* 0x004fea0003800000 */
.L_x_214:
[----:B------:R-:W3:Y:S01]  /*5d50*/  LDC.64 R12, c[0x0][0xb10] ;  /* 0x0002c400ff0c7b82 */ /* 0x000ee20000000a00 */
[----:B------:R-:W4:Y:S01]  /*5d60*/  LDS.128 R16, [R16+0x1e0] ;  /* 0x0001e00010107984 */ /* 0x000f220000000c00 */
[----:B-1----:R-:W-:Y:S01]  /*5d70*/  ISETP.NE.AND P1, PT, R27, 0x1, PT ;  /* 0x000000011b00780c */ /* 0x002fe20003f25270 */
[----:B--2---:R-:W-:Y:S01]  /*5d80*/  VIADD R0, R0, 0x160 ;  /* 0x0000016000007836 */ /* 0x004fe20000000000 */
[----:B------:R-:W-:Y:S04]  /*5d90*/  ISETP.GE.AND P0, PT, R26, 0x1, PT ;  /* 0x000000011a00780c */ /* 0x000fe80003f06270 */
[----:B------:R-:W1:Y:S01]  /*5da0*/  LDC.64 R10, c[0x0][0xb18] ;  /* 0x0002c600ff0a7b82 */ /* 0x000e620000000a00 */
[----:B------:R-:W-:Y:S01]  /*5db0*/  PRMT R0, RZ, 0x654, R0 ;  /* 0x00000654ff007816 */ /* 0x000fe20000000000 */
[----:B------:R-:W-:Y:S01]  /*5dc0*/  @!PT LDS RZ, [RZ] ;  /* 0x00000000fffff984 */ /* 0x000fe20000000800 */
[----:B------:R-:W-:Y:S01]  /*5dd0*/  @!PT LDS RZ, [RZ] ;  /* 0x00000000fffff984 */ /* 0x000fe20000000800 */
[----:B------:R-:W-:Y:S01]  /*5de0*/  @!PT LDS RZ, [RZ] ;  /* 0x00000000fffff984 */ /* 0x000fe20000000800 */
[----:B------:R-:W-:Y:S01]  /*5df0*/  @!PT LDS RZ, [RZ] ;  /* 0x00000000fffff984 */ /* 0x000fe20000000800 */
[----:B------:R2:W-:Y:S06]  /*5e00*/  MEMBAR.ALL.CTA ;  /* 0x0000000000007992 */ /* 0x0005ec0000008000 */
[----:B--2---:R-:W2:Y:S01]  /*5e10*/  FENCE.VIEW.ASYNC.S ;  /* 0x00000000000073c6 */ /* 0x004ea20000000000 */
[----:B------:R-:W1:Y:S08]  /*5e20*/  @!P1 LDC R14, c[0x0][0xb20] ;  /* 0x0002c800ff0e9b82 */ /* 0x000e700000000800 */
[----:B------:R-:W1:Y:S01]  /*5e30*/  @!P1 LDC R9, c[0x0][0xb0c] ;  /* 0x0002c300ff099b82 */ /* 0x000e620000000800 */
[----:B--2---:R2:W-:Y:S01]  /*5e40*/  SYNCS.ARRIVE.TRANS64.RED.A1T0 RZ, [R0+URZ], RZ ;  /* 0x000000ff00ff79a7 */ /* 0x0045e200081004ff */
[----:B----4-:R-:W-:Y:S04]  /*5e50*/  LOP3.LUT P4, RZ, R18, 0x1, RZ, 0xc0, !PT ;  /* 0x0000000112ff7812 */ /* 0x010fe8000788c0ff */
[----:B------:R-:W-:Y:S09]  /*5e60*/  P2R R73, PR, RZ, 0x10 ;  /* 0x00000010ff497803 */ /* 0x000ff20000000000 */
[----:B------:R-:W-:Y:S02]  /*5e70*/  @P4 MOV R30, R16 ;  /* 0x00000010001e4202 */ /* 0x000fe40000000f00 */
[----:B------:R-:W-:Y:S01]  /*5e80*/  @P4 LOP3.LUT R29, R17, 0xffff, RZ, 0xc0, !PT ;  /* 0x0000ffff111d4812 */ /* 0x000fe200078ec0ff */
[----:B--23--:R-:W-:Y:S06]  /*5e90*/  @!P0 BRA `(.L_x_113) ;  /* 0x0000000000a48947 */ /* 0x00cfec0003800000 */
[----:B------:R-:W-:Y:S01]  /*5ea0*/  IMAD.HI.U32 R0, R64, R25, RZ ;  /* 0x0000001940007227 */ /* 0x000fe200078e00ff */
[----:B------:R-:W-:Y:S02]  /*5eb0*/  ISETP.NE.AND P0, PT, R24, 0x1, PT ;  /* 0x000000011800780c */ /* 0x000fe40003f05270 */
[----:B------:R-:W-:Y:S01]  /*5ec0*/  ISETP.NE.AND P2, PT, R26, 0x1, PT ;  /* 0x000000011a00780c */ /* 0x000fe20003f45270 */
[----:B------:R-:W-:Y:S01]  /*5ed0*/  IMAD.HI.U32 R6, R65, R58, RZ ;  /* 0x0000003a41067227 */ /* 0x000fe200078e00ff */
[----:B------:R-:W-:Y:S02]  /*5ee0*/  SHF.R.U32.HI R0, RZ, R63, R0 ;  /* 0x0000003fff007219 */ /* 0x000fe40000011600 */
[----:B------:R-:W-:Y:S01]  /*5ef0*/  ISETP.NE.AND P3, PT, R28, 0x1, PT ;  /* 0x000000011c00780c */ /* 0x000fe20003f65270 */
[----:B------:R-:W-:Y:S01]  /*5f00*/  IMAD.HI.U32 R8, R29, R25, RZ ;  /* 0x000000191d087227 */ /* 0x000fe200078e00ff */
[-C--:B------:R-:W-:Y:S02]  /*5f10*/  SHF.R.U32.HI R6, RZ, R59.reuse, R6 ;  /* 0x0000003bff067219 */ /* 0x080fe40000011606 */
[----:B------:R-:W-:Y:S01]  /*5f20*/  SEL R0, R64, R0, !P0 ;  /* 0x0000000040007207 */ /* 0x000fe20004000000 */
[----:B------:R-:W-:Y:S01]  /*5f30*/  IMAD.HI.U32 R7, R30, R58, RZ ;  /* 0x0000003a1e077227 */ /* 0x000fe200078e00ff */
[----:B------:R-:W-:Y:S03]  /*5f40*/  SEL R6, R65, R6, !P3 ;  /* 0x0000000641067207 */ /* 0x000fe60005800000 */
[-C--:B------:R-:W-:Y:S01]  /*5f50*/  IMAD.HI.U32 R5, R0, R22.reuse, RZ ;  /* 0x0000001600057227 */ /* 0x080fe200078e00ff */
[----:B------:R-:W-:Y:S03]  /*5f60*/  SHF.R.U32.HI R7, RZ, R59, R7 ;  /* 0x0000003bff077219 */ /* 0x000fe60000011607 */
[----:B------:R-:W-:Y:S01]  /*5f70*/  IMAD.HI.U32 R2, R6, R22, RZ ;  /* 0x0000001606027227 */ /* 0x000fe200078e00ff */
[----:B------:R-:W-:Y:S02]  /*5f80*/  @P2 SHF.R.U32.HI R0, RZ, R23, R5 ;  /* 0x00000017ff002219 */ /* 0x000fe40000011605 */
[----:B------:R-:W-:Y:S02]  /*5f90*/  SHF.R.U32.HI R5, RZ, R63, R8 ;  /* 0x0000003fff057219 */ /* 0x000fe40000011608 */
[----:B------:R-:W-:Y:S01]  /*5fa0*/  @P2 SHF.R.U32.HI R6, RZ, R23, R2 ;  /* 0x00000017ff062219 */ /* 0x000fe20000011602 */
[----:B------:R-:W-:Y:S01]  /*5fb0*/  IMAD R0, R26, R0, RZ ;  /* 0x000000001a007224 */ /* 0x000fe200078e02ff */
[----:B------:R-:W-:Y:S02]  /*5fc0*/  SEL R5, R29, R5, !P0 ;  /* 0x000000051d057207 */ /* 0x000fe40004000000 */
[----:B------:R-:W-:Y:S01]  /*5fd0*/  SEL R2, R30, R7, !P3 ;  /* 0x000000071e027207 */ /* 0x000fe20005800000 */
[----:B------:R-:W-:Y:S01]  /*5fe0*/  IMAD R7, R26, R6, RZ ;  /* 0x000000061a077224 */ /* 0x000fe200078e02ff */
[C---:B------:R-:W-:Y:S01]  /*5ff0*/  ISETP.GE.AND P0, PT, R5.reuse, R0, PT ;  /* 0x000000000500720c */ /* 0x040fe20003f06270 */
[C---:B------:R-:W-:Y:S03]  /*6000*/  IMAD.HI.U32 R0, R5.reuse, R22, RZ ;  /* 0x0000001605007227 */ /* 0x040fe600078e00ff */
[C---:B------:R-:W-:Y:S02]  /*6010*/  ISETP.GE.OR P0, PT, R2.reuse, R7, P0 ;  /* 0x000000070200720c */ /* 0x040fe40000706670 */
[----:B------:R-:W-:Y:S04]  /*6020*/  SHF.R.U32.HI R0, RZ, R23, R0 ;  /* 0x00000017ff007219 */ /* 0x000fe80000011600 */
[C---:B------:R-:W-:Y:S05]  /*6030*/  SEL R8, R5.reuse, R0, !P2 ;  /* 0x0000000005087207 */ /* 0x040fea0005000000 */
        /* <DEDUP_REMOVED lines=14> */
[----:B------:R-:W-:Y:S07]  /*6120*/  IMAD R29, R5, R24, R29 ;  /* 0x00000018051d7224 */ /* 0x000fee00078e021d */
.L_x_113:
[----:B-1----:R-:W-:Y:S01]  /*6130*/  @!P1 ISETP.NE.AND P0, PT, R10, 0x1, PT ;  /* 0x000000010a00980c */ /* 0x002fe20003f05270 */
[----:B------:R-:W-:Y:S01]  /*6140*/  @!P1 IMAD.HI.U32 R0, R30, R12, RZ ;  /* 0x0000000c1e009227 */ /* 0x000fe200078e00ff */
[----:B------:R-:W-:Y:S01]  /*6150*/  @!P1 ISETP.NE.AND P2, PT, R9, 0x1, PT ;  /* 0x000000010900980c */ /* 0x000fe20003f45270 */
[----:B------:R-:W-:Y:S01]  /*6160*/  ULOP3.LUT UP0, URZ, UR54, 0x90, URZ, 0xc0, !UPT ;  /* 0x0000009036ff7892 */ /* 0x000fe2000f80c0ff */
[----:B------:R-:W-:Y:S01]  /*6170*/  R2UR UR5, R3 ;  /* 0x00000000030572ca */ /* 0x000fe200000e0000 */
[C---:B------:R-:W-:Y:S01]  /*6180*/  @!P1 IMAD.HI.U32 R2, R29.reuse, R11, RZ ;  /* 0x0000000b1d029227 */ /* 0x040fe200078e00ff */
[----:B------:R-:W-:Y:S02]  /*6190*/  @!P1 SHF.R.U32.HI R0, RZ, R13, R0 ;  /* 0x0000000dff009219 */ /* 0x000fe40000011600 */
[----:B------:R-:W-:Y:S01]  /*61a0*/  R2UR UR4, R4 ;  /* 0x00000000040472ca */ /* 0x000fe200000e0000 */
[----:B------:R-:W-:Y:S01]  /*61b0*/  VIADD R74, R74, 0x1 ;  /* 0x000000014a4a7836 */ /* 0x000fe20000000000 */
[----:B------:R-:W-:Y:S02]  /*61c0*/  @!P1 SHF.R.U32.HI R2, RZ, R14, R2 ;  /* 0x0000000eff029219 */ /* 0x000fe40000011602 */
[----:B------:R-:W-:Y:S02]  /*61d0*/  @!P1 SEL R3, R30, R0, !P2 ;  /* 0x000000001e039207 */ /* 0x000fe40005000000 */
[----:B------:R-:W-:Y:S02]  /*61e0*/  @!P1 SEL R2, R29, R2, !P0 ;  /* 0x000000021d029207 */ /* 0x000fe40004000000 */
[----:B------:R-:W-:Y:S01]  /*61f0*/  @P4 SHF.R.U32.HI R72, RZ, 0x10, R17 ;  /* 0x00000010ff484819 */ /* 0x000fe20000011611 */
[----:B------:R-:W-:Y:S02]  /*6200*/  USHF.L.U32 UR42, UR5, 0x6, URZ ;  /* 0x00000006052a7899 */ /* 0x000fe400080006ff */
[----:B------:R-:W-:Y:S02]  /*6210*/  @!P1 IMAD.IADD R0, R2, 0x1, -R3 ;  /* 0x0000000102009824 */ /* 0x000fe400078e0a03 */
[----:B------:R-:W-:Y:S01]  /*6220*/  @!P1 IMAD.IADD R2, R3, 0x1, -R2 ;  /* 0x0000000103029824 */ /* 0x000fe200078e0a02 */
[----:B------:R-:W-:Y:S01]  /*6230*/  USHF.L.U32 UR41, UR4, 0x6, URZ ;  /* 0x0000000604297899 */ /* 0x000fe200080006ff */
[----:B------:R-:W-:Y:S02]  /*6240*/  @!P1 IMAD R30, R0, R9, R30 ;  /* 0x00000009001e9224 */ /* 0x000fe400078e021e */
[----:B------:R-:W-:Y:S01]  /*6250*/  @!P1 IMAD R29, R2, R10, R29 ;  /* 0x0000000a021d9224 */ /* 0x000fe200078e021d */
[----:B------:R-:W-:Y:S08]  /*6260*/  BRA.U !UP0, `(.L_x_114) ;  /* 0x00000001087c7547 */ /* 0x000ff0000b800000 */
[----:B------:R-:W1:Y:S01]  /*6270*/  LDCU.64 UR8, c[0x4][0x80] ;  /* 0x01001000ff0877ac */ /* 0x000e620008000a00 */
[----:B------:R-:W-:Y:S01]  /*6280*/  MOV R2, 0x0 ;  /* 0x0000000000027802 */ /* 0x000fe20000000f00 */
[----:B------:R-:W-:Y:S02]  /*6290*/  HFMA2 R12, -RZ, RZ, 0, 5.9604644775390625e-08 ;  /* 0x00000001ff0c7431 */ /* 0x000fe400000001ff */
[----:B------:R-:W-:Y:S01]  /*62a0*/  IMAD.MOV.U32 R8, RZ, RZ, 0x70 ;  /* 0x00000070ff087424 */ /* 0x000fe200078e00ff */
[----:B------:R2:W3:Y:S01]  /*62b0*/  LDC.64 R14, c[0x4][R2] ;  /* 0x01000000020e7b82 */ /* 0x0004e20000000a00 */
[----:B------:R-:W4:Y:S01]  /*62c0*/  LDCU.64 UR6, c[0x4][0x88] ;  /* 0x01001100ff0677ac */ /* 0x000f220008000a00 */
[----:B------:R-:W-:Y:S01]  /*62d0*/  IMAD.MOV.U32 R13, RZ, RZ, RZ ;  /* 0x000000ffff0d7224 */ /* 0x000fe200078e00ff */
[----:B------:R-:W2:Y:S01]  /*62e0*/  LDCU.64 UR4, c[0x4][0x8] ;  /* 0x01000100ff0477ac */ /* 0x000ea20008000a00 */
[----:B-1----:R-:W-:Y:S01]  /*62f0*/  MOV R5, UR9 ;  /* 0x0000000900057c02 */ /* 0x002fe20008000f00 */
[----:B------:R-:W-:Y:S01]  /*6300*/  IMAD.U32 R4, RZ, RZ, UR8 ;  /* 0x00000008ff047e24 */ /* 0x000fe2000f8e00ff */
[----:B----4-:R-:W-:Y:S01]  /*6310*/  MOV R7, UR7 ;  /* 0x0000000700077c02 */ /* 0x010fe20008000f00 */
[----:B------:R-:W-:Y:S01]  /*6320*/  IMAD.U32 R6, RZ, RZ, UR6 ;  /* 0x00000006ff067e24 */ /* 0x000fe2000f8e00ff */
[----:B--2---:R-:W-:Y:S01]  /*6330*/  MOV R11, UR5 ;  /* 0x00000005000b7c02 */ /* 0x004fe20008000f00 */
[----:B------:R-:W-:Y:S02]  /*6340*/  IMAD.U32 R10, RZ, RZ, UR4 ;  /* 0x00000004ff0a7e24 */ /* 0x000fe4000f8e00ff */
[----:B------:R-:W-:Y:S07]  /*6350*/  LEPC R20, `(.L_x_115) ;  /* 0x000000001014794e */ /* 0x000fee0000000000 */
[----:B---3-5:R-:W-:Y:S05]  /*6360*/  CALL.ABS.NOINC R14 ;  /* 0x000000000e007343 */ /* 0x028fea0003c00000 */
.L_x_115:
[----:B------:R-:W1:Y:S01]  /*6370*/  LDCU.64 UR8, c[0x4][0x80] ;  /* 0x01001000ff0877ac */ /* 0x000e620008000a00 */
[----:B------:R-:W2:Y:S01]  /*6380*/  LDC.64 R2, c[0x4][R2] ;  /* 0x0100000002027b82 */ /* 0x000ea20000000a00 */
[----:B------:R-:W-:Y:S02]  /*6390*/  HFMA2 R12, -RZ, RZ, 0, 5.9604644775390625e-08 ;  /* 0x00000001ff0c7431 */ /* 0x000fe400000001ff */
[----:B------:R-:W-:Y:S02]  /*63a0*/  IMAD.MOV.U32 R8, RZ, RZ, 0x70 ;  /* 0x00000070ff087424 */ /* 0x000fe400078e00ff */
[----:B------:R-:W-:Y:S01]  /*63b0*/  IMAD.MOV.U32 R13, RZ, RZ, RZ ;  /* 0x000000ffff0d7224 */ /* 0x000fe200078e00ff */
[----:B------:R-:W3:Y:S01]  /*63c0*/  LDCU.64 UR6, c[0x4][0x88] ;  /* 0x01001100ff0677ac */ /* 0x000ee20008000a00 */
[----:B------:R-:W4:Y:S01]  /*63d0*/  LDCU.64 UR4, c[0x4][0x8] ;  /* 0x01000100ff0477ac */ /* 0x000f220008000a00 */
[----:B-1----:R-:W-:Y:S02]  /*63e0*/  MOV R4, UR8 ;  /* 0x0000000800047c02 */ /* 0x002fe40008000f00 */
[----:B------:R-:W-:Y:S02]  /*63f0*/  MOV R5, UR9 ;  /* 0x0000000900057c02 */ /* 0x000fe40008000f00 */
[----:B---3--:R-:W-:Y:S01]  /*6400*/  MOV R7, UR7 ;  /* 0x0000000700077c02 */ /* 0x008fe20008000f00 */
[----:B------:R-:W-:Y:S01]  /*6410*/  IMAD.U32 R6, RZ, RZ, UR6 ;  /* 0x00000006ff067e24 */ /* 0x000fe2000f8e00ff */
[----:B----4-:R-:W-:Y:S01]  /*6420*/  MOV R11, UR5 ;  /* 0x00000005000b7c02 */ /* 0x010fe20008000f00 */
[----:B------:R-:W-:Y:S02]  /*6430*/  IMAD.U32 R10, RZ, RZ, UR4 ;  /* 0x00000004ff0a7e24 */ /* 0x000fe4000f8e00ff */
[----:B------:R-:W-:Y:S07]  /*6440*/  LEPC R20, `(.L_x_114) ;  /* 0x000000001014794e */ /* 0x000fee0000000000 */
[----:B--2---:R-:W-:Y:S05]  /*6450*/  CALL.ABS.NOINC R2 ;  /* 0x0000000002007343 */ /* 0x004fea0003c00000 */
.L_x_114:
[C---:B------:R-:W-:Y:S02]  /*6460*/  ISETP.NE.U32.AND P2, PT, R56.reuse, RZ, PT ;  /* 0x000000ff3800720c */ /* 0x040fe40003f45070 */
[----:B------:R-:W-:Y:S02]  /*6470*/  ISETP.NE.U32.AND P0, PT, RZ, UR44, PT ;  /* 0x0000002cff007c0c */ /* 0x000fe4000bf05070 */
[C---:B------:R-:W-:Y:S02]  /*6480*/  ISETP.NE.AND.EX P2, PT, R57.reuse, RZ, PT, P2 ;  /* 0x000000ff3900720c */ /* 0x040fe40003f45320 */
[----:B------:R-:W-:Y:S02]  /*6490*/  ISETP.NE.U32.AND P4, PT, R56, RZ, PT ;  /* 0x000000ff3800720c */ /* 0x000fe40003f85070 */
[----:B------:R-:W-:Y:S02]  /*64a0*/  ISETP.NE.AND.EX P0, PT, RZ, UR45, PT, P0 ;  /* 0x0000002dff007c0c */ /* 0x000fe4000bf05300 */
[----:B------:R-:W-:Y:S02]  /*64b0*/  ISETP.NE.U32.AND P1, PT, R52, RZ, PT ;  /* 0x000000ff3400720c */ /* 0x000fe40003f25070 */
[----:B------:R-:W-:Y:S02]  /*64c0*/  ISETP.NE.U32.AND P3, PT, RZ, UR44, PT ;  /* 0x0000002cff007c0c */ /* 0x000fe4000bf65070 */
[----:B------:R-:W-:Y:S03]  /*64d0*/  ISETP.NE.AND.EX P4, PT, R57, RZ, P0, P4 ;  /* 0x000000ff3900720c */ /* 0x000fe60000785340 */
[----:B------:R-:W-:Y:S10]  /*64e0*/  @!P2 BRA `(.L_x_116) ;  /* 0x00000000002ca947 */ /* 0x000ff40003800000 */
[----:B------:R-:W-:Y:S01]  /*64f0*/  ISETP.NE.U32.AND P0, PT, R54, RZ, PT ;  /* 0x000000ff3600720c */ /* 0x000fe20003f05070 */
[----:B------:R-:W-:Y:S03]  /*6500*/  IMAD.MOV.U32 R62, RZ, RZ, 0x1 ;  /* 0x00000001ff3e7424 */ /* 0x000fe600078e00ff */
[----:B------:R-:W-:Y:S11]  /*6510*/  ISETP.NE.AND.EX P0, PT, R55, RZ, PT, P0 ;  /* 0x000000ff3700720c */ /* 0x000ff60003f05300 */
[----:B------:R-:W-:Y:S02]  /*6520*/  @!UPT UIADD3 URZ, UPT, UPT, URZ, URZ, URZ ;  /* 0x000000fffffff290 */ /* 0x000fe4000fffe0ff */
[----:B------:R-:W1:Y:S01]  /*6530*/  @P0 LDC.64 R2, c[0x0][0x888] ;  /* 0x00022200ff020b82 */ /* 0x000e620000000a00 */
[----:B------:R-:W-:Y:S04]  /*6540*/  @P0 IMAD R0, R56, UR36, RZ ;  /* 0x0000002438000c24 */ /* 0x000fe8000f8e02ff */
[----:B-1----:R-:W-:Y:S04]  /*6550*/  @P0 IMAD.WIDE R2, R0, 0x4, R2 ;  /* 0x0000000400020825 */ /* 0x002fe800078e0202 */
[----:B------:R-:W-:Y:S01]  /*6560*/  HFMA2 R0, -RZ, RZ, 0, 5.9604644775390625e-08 ;  /* 0x00000001ff007431 */ /* 0x000fe200000001ff */
[----:B-----5:R1:W5:Y:S04]  /*6570*/  @P0 LDG.E R34, desc[UR48][R2.64] ;  /* 0x0000003002220981 */ /* 0x020368000c1e1900 */
[----:B------:R-:W-:Y:S01]  /*6580*/  @!P0 PRMT R62, R0, 0x7610, R62 ;  /* 0x00007610003e8816 */ /* 0x000fe2000000003e */
[----:B-1----:R-:W2:Y:S06]  /*6590*/  @!P0 LDC R34, c[0x0][0x880] ;  /* 0x00022000ff228b82 */ /* 0x002eac0000000800 */
.L_x_116:
[----:B------:R-:W-:Y:S02]  /*65a0*/  ISETP.NE.AND.EX P1, PT, R53, RZ, PT, P1 ;  /* 0x000000ff3500720c */ /* 0x000fe40003f25310 */
[----:B------:R-:W-:Y:S02]  /*65b0*/  PLOP3.LUT P0, PT, PT, PT, PT, 0x8, 0x80 ;  /* 0x000000000080781c */ /* 0x000fe40003f0e170 */
[----:B------:R-:W-:Y:S02]  /*65c0*/  ISETP.NE.AND.EX P3, PT, RZ, UR45, PT, P3 ;  /* 0x0000002dff007c0c */ /* 0x000fe4000bf65330 */
[----:B------:R-:W-:Y:S07]  /*65d0*/  @!P4 PLOP3.LUT P0, PT, P2, PT, PT, 0x80, 0x8 ;  /* 0x000000000008c81c */ /* 0x000fee000170f070 */
[----:B------:R-:W-:Y:S06]  /*65e0*/  @!P1 BRA `(.L_x_117) ;  /* 0x0000000000209947 */ /* 0x000fec0003800000 */
[----:B------:R-:W-:Y:S04]  /*65f0*/  ISETP.NE.U32.AND P1, PT, R50, RZ, PT ;  /* 0x000000ff3200720c */ /* 0x000fe80003f25070 */
[----:B------:R-:W-:Y:S11]  /*6600*/  ISETP.NE.AND.EX P1, PT, R51, RZ, PT, P1 ;  /* 0x000000ff3300720c */ /* 0x000ff60003f25310 */
[----:B------:R-:W-:Y:S02]  /*6610*/  @!UPT UIADD3 URZ, UPT, UPT, URZ, URZ, URZ ;  /* 0x000000fffffff290 */ /* 0x000fe4000fffe0ff */
[----:B------:R-:W1:Y:S01]  /*6620*/  @P1 LDC.64 R2, c[0x0][0x8a8] ;  /* 0x00022a00ff021b82 */ /* 0x000e620000000a00 */
[----:B------:R-:W-:Y:S04]  /*6630*/  @P1 IMAD R0, R52, UR36, RZ ;  /* 0x0000002434001c24 */ /* 0x000fe8000f8e02ff */
[----:B-1----:R-:W-:Y:S05]  /*6640*/  @P1 IMAD.WIDE R2, R0, 0x4, R2 ;  /* 0x0000000400021825 */ /* 0x002fea00078e0202 */
[----:B-----5:R1:W5:Y:S02]  /*6650*/  @P1 LDG.E R33, desc[UR48][R2.64] ;  /* 0x0000003002211981 */ /* 0x020364000c1e1900 */
[----:B-1----:R-:W3:Y:S02]  /*6660*/  @!P1 LDC R33, c[0x0][0x8a0] ;  /* 0x00022800ff219b82 */ /* 0x002ee40000000800 */
.L_x_117:
[----:B--2--5:R-:W-:Y:S01]  /*6670*/  FSETP.NEU.AND P1, PT, R34, RZ, PT ;  /* 0x000000ff2200720b */ /* 0x024fe20003f2d000 */
[----:B------:R-:W1:Y:S01]  /*6680*/  LDCU UR4, c[0x0][0x8c8] ;  /* 0x00011900ff0477ac */ /* 0x000e620008000800 */
[----:B------:R-:W-:Y:S01]  /*6690*/  SEL R7, RZ, 0xffffffff, P3 ;  /* 0xffffffffff077807 */ /* 0x000fe20001800000 */
[----:B------:R-:W-:Y:S01]  /*66a0*/  IMAD.U32 R6, RZ, RZ, UR58 ;  /* 0x0000003aff067e24 */ /* 0x000fe2000f8e00ff */
[----:B------:R-:W-:Y:S01]  /*66b0*/  @!P4 LOP3.LUT P3, RZ, R62, 0xff, RZ, 0xc0, !PT ;  /* 0x000000ff3effc812 */ /* 0x000fe2000786c0ff */
[----:B------:R-:W-:Y:S01]  /*66c0*/  UISETP.NE.U32.AND UP0, UPT, UR46, URZ, UPT ;  /* 0x000000ff2e00728c */ /* 0x000fe2000bf05070 */
[----:B------:R-:W-:Y:S01]  /*66d0*/  @!P4 SEL R0, RZ, 0xffffffff, P1 ;  /* 0xffffffffff00c807 */ /* 0x000fe20000800000 */
[----:B------:R-:W-:Y:S01]  /*66e0*/  ULOP3.LUT UR5, UR53, 0x1, URZ, 0x3c, !UPT ;  /* 0x0000000135057892 */ /* 0x000fe2000f8e3cff */
[----:B------:R-:W-:Y:S01]  /*66f0*/  LEA R6, R6, UR50, 0x3 ;  /* 0x0000003206067c11 */ /* 0x000fe2000f8e18ff */
[----:B------:R-:W-:Y:S01]  /*6700*/  UISETP.NE.AND.EX UP0, UPT, UR47, URZ, UPT, UP0 ;  /* 0x000000ff2f00728c */ /* 0x000fe2000bf05300 */
[----:B------:R-:W-:Y:S03]  /*6710*/  @P0 SEL R0, R7, R0, !P3 ;  /* 0x0000000007000207 */ /* 0x000fe60005800000 */
[----:B------:R-:W-:Y:S01]  /*6720*/  IMAD.U32 R79, RZ, RZ, UR5 ;  /* 0x00000005ff4f7e24 */ /* 0x000fe2000f8e00ff */
[----:B------:R-:W-:Y:S04]  /*6730*/  @!P4 LOP3.LUT R0, R0, 0x1, RZ, 0xc0, !PT ;  /* 0x000000010000c812 */ /* 0x000fe800078ec0ff */
[----:B------:R-:W-:Y:S01]  /*6740*/  ISETP.NE.U32.OR P5, PT, R0, 0x1, P4 ;  /* 0x000000010000780c */ /* 0x000fe200027a5470 */
[----:B-1----:R-:W-:Y:S03]  /*6750*/  IMAD.U32 R2, RZ, RZ, UR4 ;  /* 0x00000004ff027e24 */ /* 0x002fe6000f8e00ff */
[----:B------:R-:W-:Y:S09]  /*6760*/  P2R R75, PR, RZ, 0x20 ;  /* 0x00000020ff4b7803 */ /* 0x000ff20000000000 */
[----:B------:R-:W-:Y:S01]  /*6770*/  @P5 SHF.L.U32 R8, R79, 0x1f, RZ ;  /* 0x0000001f4f085819 */ /* 0x000fe200000006ff */
[----:B------:R-:W-:Y:S06]  /*6780*/  BRA.U !UP0, `(.L_x_118) ;  /* 0x0000000108507547 */ /* 0x000fec000b800000 */
[----:B------:R-:W-:Y:S02]  /*6790*/  VIADD R0, R32, UR41 ;  /* 0x0000002920007c36 */ /* 0x000fe40008000000 */
[C---:B------:R-:W-:Y:S03]  /*67a0*/  VIADD R2, R31.reuse, UR42 ;  /* 0x0000002a1f027c36 */ /* 0x040fe60008000000 */
[----:B------:R-:W-:Y:S02]  /*67b0*/  ISETP.GE.AND P0, PT, R0, UR38, PT ;  /* 0x0000002600007c0c */ /* 0x000fe4000bf06270 */
[----:B------:R-:W-:Y:S02]  /*67c0*/  MOV R0, UR42 ;  /* 0x0000002a00007c02 */ /* 0x000fe40008000f00 */
[----:B------:R-:W-:Y:S11]  /*67d0*/  ISETP.GE.OR P0, PT, R2, UR37, P0 ;  /* 0x0000002502007c0c */ /* 0x000ff60008706670 */
[----:B------:R-:W-:Y:S02]  /*67e0*/  @!UPT UIADD3 URZ, UPT, UPT, URZ, URZ, URZ ;  /* 0x000000fffffff290 */ /* 0x000fe4000fffe0ff */
[----:B------:R-:W1:Y:S01]  /*67f0*/  @!P0 LDC.64 R4, c[0x0][0x8d0] ;  /* 0x00023400ff048b82 */ /* 0x000e620000000a00 */
[----:B------:R-:W-:Y:S01]  /*6800*/  VOTEU.ALL UP0, P0 ;  /* 0x0000000000ff7886 */ /* 0x000fe20000000000 */
[----:B------:R-:W-:Y:S04]  /*6810*/  @!P0 IADD3 R2, P3, PT, R31, UR42, RZ ;  /* 0x0000002a1f028c10 */ /* 0x000fe8000ff7e0ff */
[----:B------:R-:W-:Y:S01]  /*6820*/  @!UP0 USHF.R.S32.HI UR4, URZ, 0x1f, UR36 ;  /* 0x0000001fff048899 */ /* 0x000fe20008011424 */
[----:B------:R-:W-:Y:S05]  /*6830*/  @!P0 LEA.HI.X.SX32 R3, R0, RZ, 0x1, P3 ;  /* 0x000000ff00038211 */ /* 0x000fea00018f0eff */
[C---:B-1----:R-:W-:Y:S02]  /*6840*/  @!P0 IMAD R0, R4.reuse, UR4, RZ ;  /* 0x0000000404008c24 */ /* 0x042fe4000f8e02ff */
[----:B------:R-:W-:Y:S04]  /*6850*/  @!P0 IMAD.WIDE.U32 R2, R4, UR36, R2 ;  /* 0x0000002404028c25 */ /* 0x000fe8000f8e0002 */
[----:B------:R-:W-:Y:S01]  /*6860*/  @!P0 IMAD R0, R5, UR36, R0 ;  /* 0x0000002405008c24 */ /* 0x000fe2000f8e0200 */
[C---:B------:R-:W-:Y:S03]  /*6870*/  @!P0 LEA R4, P3, R2.reuse, UR46, 0x1 ;  /* 0x0000002e02048c11 */ /* 0x040fe6000f8608ff */
[----:B------:R-:W-:Y:S05]  /*6880*/  @!P0 IMAD.IADD R0, R3, 0x1, R0 ;  /* 0x0000000103008824 */ /* 0x000fea00078e0200 */
[----:B------:R-:W-:Y:S01]  /*6890*/  @!P0 LEA.HI.X R5, R2, UR47, R0, 0x1, P3 ;  /* 0x0000002f02058c11 */ /* 0x000fe200098f0c00 */
[----:B------:R-:W-:Y:S04]  /*68a0*/  HFMA2 R2, -RZ, RZ, 0, 0 ;  /* 0x00000000ff027431 */ /* 0x000fe800000001ff */
[----:B------:R-:W2:Y:S02]  /*68b0*/  @!P0 LDG.E.U16 R4, desc[UR48][R4.64] ;  /* 0x0000003004048981 */ /* 0x000ea4000c1e1500 */
[----:B--2---:R-:W-:Y:S07]  /*68c0*/  @!P0 IMAD.U32 R2, R4, 0x10000, RZ ;  /* 0x0001000004028824 */ /* 0x004fee00078e00ff */
.L_x_118:
[----:B------:R-:W1:Y:S01]  /*68d0*/  @P5 SYNCS.PHASECHK.TRANS64.TRYWAIT P3, [R6+URZ+0x110], R8 ;  /* 0x00011008060055a7 */ /* 0x000e6200080611ff */
[----:B------:R-:W-:Y:S01]  /*68e0*/  LEA R77, R49, UR50, 0x3 ;  /* 0x00000032314d7c11 */ /* 0x000fe2000f8e18ff */
[----:B------:R-:W-:Y:S01]  /*68f0*/  IMAD.U32 R81, RZ, RZ, UR58 ;  /* 0x0000003aff517e24 */ /* 0x000fe2000f8e00ff */
[----:B------:R-:W-:Y:S01]  /*6900*/  SHF.L.U32 R0, R70, 0x1f, RZ ;  /* 0x0000001f46007819 */ /* 0x000fe200000006ff */
[----:B------:R-:W-:Y:S01]  /*6910*/  IMAD.SHL.U32 R83, R66, 0x2, RZ ;  /* 0x0000000242537824 */ /* 0x000fe200078e00ff */
[----:B------:R-:W-:Y:S01]  /*6920*/  SEL R3, RZ, 0xffffffff, P1 ;  /* 0xffffffffff037807 */ /* 0x000fe20000800000 */
[----:B------:R-:W-:Y:S01]  /*6930*/  IMAD.SHL.U32 R81, R81, 0x1000, RZ ;  /* 0x0000100051517824 */ /* 0x000fe200078e00ff */
[----:B------:R-:W-:Y:S01]  /*6940*/  LOP3.LUT P1, R76, R62, 0xff, RZ, 0xc0, !PT ;  /* 0x000000ff3e4c7812 */ /* 0x000fe2000782c0ff */
[----:B------:R-:W-:Y:S01]  /*6950*/  BSSY B1, `(.L_x_119) ;  /* 0x000002a000017945 */ /* 0x000fe20003800000 */
[----:B------:R-:W-:Y:S01]  /*6960*/  IMAD.MOV.U32 R84, RZ, RZ, 0x1 ;  /* 0x00000001ff547424 */ /* 0x000fe200078e00ff */
[----:B------:R-:W-:Y:S02]  /*6970*/  CS2R R46, SRZ ;  /* 0x00000000002e7805 */ /* 0x000fe4000001ff00 */
[----:B------:R-:W-:Y:S01]  /*6980*/  @P2 SEL R3, R7, R3, !P1 ;  /* 0x0000000307032207 */ /* 0x000fe20004800000 */
[----:B------:R-:W-:Y:S01]  /*6990*/  IMAD R35, R49, 0x20, R48 ;  /* 0x0000002031237824 */ /* 0x000fe200078e0230 */
[----:B------:R-:W-:Y:S01]  /*69a0*/  CS2R R44, SRZ ;  /* 0x00000000002c7805 */ /* 0x000fe2000001ff00 */
[----:B------:R-:W-:Y:S01]  /*69b0*/  IMAD.U32 R82, RZ, RZ, UR58 ;  /* 0x0000003aff527e24 */ /* 0x000fe2000f8e00ff */
[----:B------:R-:W-:Y:S01]  /*69c0*/  LOP3.LUT R3, R3, 0x1, RZ, 0xc0, !PT ;  /* 0x0000000103037812 */ /* 0x000fe200078ec0ff */
[----:B------:R2:W4:Y:S01]  /*69d0*/  SYNCS.PHASECHK.TRANS64.TRYWAIT P0, [R77+URZ+0x170], R0 ;  /* 0x000170004d0075a7 */ /* 0x00052200080011ff */
[----:B------:R-:W-:Y:S02]  /*69e0*/  IADD3 R80, PT, PT, R81, UR50, R83 ;  /* 0x0000003251507c10 */ /* 0x000fe4000fffe053 */
[----:B------:R-:W-:Y:S02]  /*69f0*/  CS2R R42, SRZ ;  /* 0x00000000002a7805 */ /* 0x000fe4000001ff00 */
[----:B------:R-:W-:Y:S02]  /*6a00*/  ISETP.NE.U32.AND P4, PT, R3, 0x1, PT ;  /* 0x000000010300780c */ /* 0x000fe40003f85070 */
[----:B------:R-:W-:Y:S02]  /*6a10*/  CS2R R40, SRZ ;  /* 0x0000000000287805 */ /* 0x000fe4000001ff00 */
[----:B------:R-:W-:Y:S02]  /*6a20*/  P2R R85, PR, RZ, 0x10 ;  /* 0x00000010ff557803 */ /* 0x000fe40000000000 */
[----:B-1----:R-:W-:Y:S01]  /*6a30*/  @P5 SEL R84, RZ, 0x1, !P3 ;  /* 0x00000001ff545807 */ /* 0x002fe20005800000 */
[----:B--2---:R-:W-:Y:S06]  /*6a40*/  @!P5 BRA `(.L_x_120) ;  /* 0x000000000068d947 */ /* 0x004fec0003800000 */
[----:B------:R-:W-:Y:S01]  /*6a50*/  LOP3.LUT P5, RZ, R67, 0x40, RZ, 0xc0, !PT ;  /* 0x0000004043ff7812 */ /* 0x000fe200078ac0ff */
[----:B------:R-:W-:Y:S01]  /*6a60*/  VIADD R3, R80, 0x300 ;  /* 0x0000030050037836 */ /* 0x000fe20000000000 */
[----:B------:R-:W-:Y:S01]  /*6a70*/  ISETP.NE.AND P2, PT, R84, RZ, PT ;  /* 0x000000ff5400720c */ /* 0x000fe20003f45270 */
[----:B------:R-:W-:Y:S01]  /*6a80*/  BSSY B0, `(.L_x_121) ;  /* 0x000000d000007945 */ /* 0x000fe20003800000 */
[----:B------:R-:W-:Y:S01]  /*6a90*/  PLOP3.LUT P1, PT, PT, PT, PT, 0x8, 0x80 ;  /* 0x000000000080781c */ /* 0x000fe20003f2e170 */
[----:B------:R-:W-:Y:S01]  /*6aa0*/  @P4 VIADD R4, R80, 0x310 ;  /* 0x0000031050044836 */ /* 0x000fe20000000000 */
[----:B------:R-:W-:Y:S02]  /*6ab0*/  @P4 PLOP3.LUT P1, PT, P5, PT, PT, 0x80, 0x8 ;  /* 0x000000000008481c */ /* 0x000fe40002f2f070 */
[----:B------:R-:W-:Y:S02]  /*6ac0*/  CS2R R46, SRZ ;  /* 0x00000000002e7805 */ /* 0x000fe4000001ff00 */
[----:B------:R-:W-:Y:S02]  /*6ad0*/  CS2R R44, SRZ ;  /* 0x00000000002c7805 */ /* 0x000fe4000001ff00 */
[----:B------:R-:W-:Y:S02]  /*6ae0*/  CS2R R42, SRZ ;  /* 0x00000000002a7805 */ /* 0x000fe4000001ff00 */
[----:B------:R-:W-:Y:S05]  /*6af0*/  CS2R R40, SRZ ;  /* 0x0000000000287805 */ /* 0x000fea000001ff00 */
[----:B------:R-:W-:Y:S01]  /*6b00*/  @P1 VIADD R4, R3, 0xfffffff0 ;  /* 0xfffffff003041836 */ /* 0x000fe20000000000 */
[----:B------:R-:W-:Y:S06]  /*6b10*/  @P2 BRA `(.L_x_122) ;  /* 0x00000000000c2947 */ /* 0x000fec0003800000 */
[----:B------:R-:W-:Y:S04]  /*6b20*/  SHF.L.U32 R3, R79, 0x1f, RZ ;  /* 0x0000001f4f037819 */ /* 0x000fe800000006ff */
[----:B------:R-:W1:Y:S02]  /*6b30*/  SYNCS.PHASECHK.TRANS64.TRYWAIT P1, [R6+URZ+0x110], R3 ;  /* 0x00011003060075a7 */ /* 0x000e6400080211ff */
[----:B-1----:R-:W-:Y:S05]  /*6b40*/  @!P1 BRA `(.L_x_123) ;  /* 0x00000024002c9947 */ /* 0x002fea0003800000 */
.L_x_122:
[----:B------:R-:W-:Y:S05]  /*6b50*/  BSYNC B0 ;  /* 0x0000000000007941 */ /* 0x000fea0003800000 */
.L_x_121:
[----:B------:R-:W-:Y:S01]  /*6b60*/  UIADD3 UR5, UPT, UPT, UR58, 0x1, URZ ;  /* 0x000000013a057890 */ /* 0x000fe2000fffe0ff */
[----:B------:R-:W-:Y:S03]  /*6b70*/  ISETP.NE.AND P1, PT, R85, RZ, PT ;  /* 0x000000ff5500720c */ /* 0x000fe60003f25270 */
[----:B------:R-:W-:Y:S04]  /*6b80*/  UISETP.NE.AND UP0, UPT, UR5, 0x3, UPT ;  /* 0x000000030500788c */ /* 0x000fe8000bf05270 */
[----:B------:R-:W-:Y:S02]  /*6b90*/  USEL UR4, URZ, 0x1, UP0 ;  /* 0x00000001ff047887 */ /* 0x000fe40008000000 */
[----:B------:R-:W-:Y:S04]  /*6ba0*/  USEL UR5, UR5, URZ, UP0 ;  /* 0x000000ff05057287 */ /* 0x000fe80008000000 */
[----:B------:R2:W1:Y:S01]  /*6bb0*/  @P1 LDS.128 R44, [R4] ;  /* 0x00000000042c1984 */ /* 0x0004620000000c00 */
[----:B------:R-:W-:Y:S01]  /*6bc0*/  LOP3.LUT R79, R79, UR4, RZ, 0x3c, !PT ;  /* 0x000000044f4f7c12 */ /* 0x000fe2000f8e3cff */
[----:B------:R-:W-:Y:S02]  /*6bd0*/  IMAD.U32 R82, RZ, RZ, UR5 ;  /* 0x00000005ff527e24 */ /* 0x000fe4000f8e00ff */
[----:B------:R2:W1:Y:S04]  /*6be0*/  @P1 LDS.128 R40, [R80+0x300] ;  /* 0x0003000050281984 */ /* 0x0004680000000c00 */
.L_x_120:
[----:B------:R-:W-:Y:S05]  /*6bf0*/  BSYNC B1 ;  /* 0x0000000000017941 */ /* 0x000fea0003800000 */
.L_x_119:
[----:B-1----:R-:W-:Y:S04]  /*6c00*/  SHF.R.U32.HI R3, RZ, 0x15, R35 ;  /* 0x00000015ff037819 */ /* 0x002fe80000011623 */
[----:B------:R-:W-:Y:S01]  /*6c10*/  LOP3.LUT P1, RZ, R3, 0x3, R68, 0x48, !PT ;  /* 0x0000000303ff7812 */ /* 0x000fe20007824844 */
[----:B------:R-:W-:Y:S01]  /*6c20*/  @!UPT UIADD3 URZ, UPT, UPT, URZ, URZ, URZ ;  /* 0x000000fffffff290 */ /* 0x000fe2000fffe0ff */
[----:B----4-:R-:W-:Y:S11]  /*6c30*/  @P0 BRA `(.L_x_124) ;  /* 0x0000000000080947 */ /* 0x010ff60003800000 */
[----:B------:R-:W1:Y:S02]  /*6c40*/  SYNCS.PHASECHK.TRANS64.TRYWAIT P0, [R77+URZ+0x170], R0 ;  /* 0x000170004d0075a7 */ /* 0x000e6400080011ff */
[----:B-1----:R-:W-:Y:S05]  /*6c50*/  @!P0 BRA `(.L_x_125) ;  /* 0x0000002000fc8947 */ /* 0x002fea0003800000 */
.L_x_124:
[----:B------:R-:W-:Y:S05]  /*6c60*/  @!P1 BRA `(.L_x_126) ;  /* 0x0000000000409947 */ /* 0x000fea0003800000 */
[----:B------:R-:W4:Y:S01]  /*6c70*/  LDCU.64 UR8, c[0x4][0x70] ;  /* 0x01000e00ff0877ac */ /* 0x000f220008000a00 */
[----:B------:R-:W-:Y:S01]  /*6c80*/  MOV R15, 0x0 ;  /* 0x00000000000f7802 */ /* 0x000fe20000000f00 */
[----:B------:R-:W-:Y:S02]  /*6c90*/  HFMA2 R12, -RZ, RZ, 0, 5.9604644775390625e-08 ;  /* 0x00000001ff0c7431 */ /* 0x000fe400000001ff */
[----:B------:R-:W-:Y:S02]  /*6ca0*/  IMAD.MOV.U32 R8, RZ, RZ, 0x192 ;  /* 0x00000192ff087424 */ /* 0x000fe400078e00ff */
[----:B------:R-:W-:Y:S01]  /*6cb0*/  IMAD.MOV.U32 R13, RZ, RZ, RZ ;  /* 0x000000ffff0d7224 */ /* 0x000fe200078e00ff */
[----:B------:R-:W5:Y:S01]  /*6cc0*/  LDCU.64 UR6, c[0x4][0x78] ;  /* 0x01000f00ff0677ac */ /* 0x000f620008000a00 */
[----:B------:R-:W1:Y:S01]  /*6cd0*/  LDC.64 R14, c[0x4][R15] ;  /* 0x010000000f0e7b82 */ /* 0x000e620000000a00 */
[----:B------:R-:W3:Y:S01]  /*6ce0*/  LDCU.64 UR4, c[0x4][0x10] ;  /* 0x01000200ff0477ac */ /* 0x000ee20008000a00 */
[----:B----4-:R-:W-:Y:S01]  /*6cf0*/  MOV R5, UR9 ;  /* 0x0000000900057c02 */ /* 0x010fe20008000f00 */
[----:B--2---:R-:W-:Y:S01]  /*6d00*/  IMAD.U32 R4, RZ, RZ, UR8 ;  /* 0x00000008ff047e24 */ /* 0x004fe2000f8e00ff */
[----:B-----5:R-:W-:Y:S01]  /*6d10*/  MOV R7, UR7 ;  /* 0x0000000700077c02 */ /* 0x020fe20008000f00 */
[----:B------:R-:W-:Y:S01]  /*6d20*/  IMAD.U32 R6, RZ, RZ, UR6 ;  /* 0x00000006ff067e24 */ /* 0x000fe2000f8e00ff */
[----:B---3--:R-:W-:Y:S01]  /*6d30*/  MOV R11, UR5 ;  /* 0x00000005000b7c02 */ /* 0x008fe20008000f00 */
[----:B------:R-:W-:Y:S02]  /*6d40*/  IMAD.U32 R10, RZ, RZ, UR4 ;  /* 0x00000004ff0a7e24 */ /* 0x000fe4000f8e00ff */
[----:B------:R-:W-:Y:S07]  /*6d50*/  LEPC R20, `(.L_x_126) ;  /* 0x000000001014794e */ /* 0x000fee0000000000 */
[----:B-1----:R-:W-:Y:S05]  /*6d60*/  CALL.ABS.NOINC R14 ;  /* 0x000000000e007343 */ /* 0x002fea0003c00000 */
.L_x_126:
[C---:B------:R-:W-:Y:S01]  /*6d70*/  SHF.L.U32 R20, R40.reuse, 0x10, RZ ;  /* 0x0000001028147819 */ /* 0x040fe200000006ff */
[----:B------:R-:W-:Y:S05]  /*6d80*/  WARPSYNC.ALL ;  /* 0x0000000000007948 */ /* 0x000fea0003800000 */
[----:B------:R-:W-:Y:S01]  /*6d90*/  R2UR UR4, R35 ;  /* 0x00000000230472ca */ /* 0x000fe200000e0000 */
[----:B------:R-:W-:Y:S01]  /*6da0*/  BSSY.RECONVERGENT B0, `(.L_x_127) ;  /* 0x0000055000007945 */ /* 0x000fe20003800200 */
[----:B------:R-:W-:Y:S02]  /*6db0*/  LOP3.LUT R21, R40, 0xffff0000, RZ, 0xc0, !PT ;  /* 0xffff000028157812 */ /* 0x000fe400078ec0ff */
[----:B------:R-:W-:Y:S02]  /*6dc0*/  MOV R78, 0x10 ;  /* 0x00000010004e7802 */ /* 0x000fe40000000f00 */
[----:B------:R-:W-:Y:S02]  /*6dd0*/  LOP3.LUT P6, RZ, R67, 0x40, RZ, 0xc0, !PT ;  /* 0x0000004043ff7812 */ /* 0x000fe400078cc0ff */
[----:B------:R-:W-:Y:S02]  /*6de0*/  ISETP.NE.AND P0, PT, R71, RZ, PT ;  /* 0x000000ff4700720c */ /* 0x000fe40003f05270 */
[----:B------:R-:W-:Y:S03]  /*6df0*/  SEL R78, R78, 0xfffffff0, !P6 ;  /* 0xfffffff04e4e7807 */ /* 0x000fe60007000000 */
[----:B--2---:R-:W1:Y:S02]  /*6e00*/  LDTM.x16 R4, tmem[UR4] ;  /* 0x00000004000479ee */ /* 0x004e640008240000 */
[C-C-:B-1-3--:R-:W-:Y:S01]  /*6e10*/  FFMA R0, R33.reuse, R4, R2.reuse ;  /* 0x0000000421007223 */ /* 0x14afe20000000002 */
[C-C-:B------:R-:W-:Y:S01]  /*6e20*/  FFMA R3, R33.reuse, R5, R2.reuse ;  /* 0x0000000521037223 */ /* 0x140fe20000000002 */
        /* <DEDUP_REMOVED lines=10> */
[--C-:B------:R-:W-:Y:S01]  /*6ed0*/  FFMA R12, R33, R16, R2.reuse ;  /* 0x00000010210c7223 */ /* 0x100fe20000000002 */
[----:B------:R-:W-:Y:S01]  /*6ee0*/  SHF.L.U32 R16, R41, 0x10, RZ ;  /* 0x0000001029107819 */ /* 0x000fe200000006ff */
[--C-:B------:R-:W-:Y:S01]  /*6ef0*/  FFMA R13, R33, R17, R2.reuse ;  /* 0x00000011210d7223 */ /* 0x100fe20000000002 */
[----:B------:R-:W-:Y:S01]  /*6f00*/  LOP3.LUT R17, R41, 0xffff0000, RZ, 0xc0, !PT ;  /* 0xffff000029117812 */ /* 0x000fe200078ec0ff */
[C-C-:B------:R-:W-:Y:S01]  /*6f10*/  FFMA R18, R33.reuse, R18, R2.reuse ;  /* 0x0000001221127223 */ /* 0x140fe20000000002 */
[----:B------:R-:W-:Y:S01]  /*6f20*/  FFMA R19, R33, R19, R2 ;  /* 0x0000001321137223 */ /* 0x000fe20000000002 */
[----:B------:R-:W-:Y:S01]  /*6f30*/  FFMA R0, R34, R20, R0 ;  /* 0x0000001422007223 */ /* 0x000fe20000000000 */
[----:B------:R-:W-:Y:S01]  /*6f40*/  SHF.L.U32 R20, R42, 0x10, RZ ;  /* 0x000000102a147819 */ /* 0x000fe200000006ff */
[C---:B------:R-:W-:Y:S01]  /*6f50*/  FFMA R3, R34.reuse, R21, R3 ;  /* 0x0000001522037223 */ /* 0x040fe20000000003 */
[C---:B------:R-:W-:Y:S01]  /*6f60*/  FFMA R6, R34.reuse, R16, R6 ;  /* 0x0000001022067223 */ /* 0x040fe20000000006 */
[----:B------:R-:W-:Y:S01]  /*6f70*/  LOP3.LUT R16, R43, 0xffff0000, RZ, 0xc0, !PT ;  /* 0xffff00002b107812 */ /* 0x000fe200078ec0ff */
[C---:B------:R-:W-:Y:S01]  /*6f80*/  FFMA R7, R34.reuse, R17, R7 ;  /* 0x0000001122077223 */ /* 0x040fe20000000007 */
[----:B------:R-:W-:Y:S01]  /*6f90*/  FFMA R4, R34, R20, R4 ;  /* 0x0000001422047223 */ /* 0x000fe20000000004 */
[----:B------:R-:W-:Y:S02]  /*6fa0*/  F2FP.BF16.F32.PACK_AB R36, R3, R0 ;  /* 0x000000000324723e */ /* 0x000fe400000010ff */
[----:B------:R-:W-:Y:S02]  /*6fb0*/  LOP3.LUT R0, R42, 0xffff0000, RZ, 0xc0, !PT ;  /* 0xffff00002a007812 */ /* 0x000fe400078ec0ff */
[----:B------:R-:W-:Y:S02]  /*6fc0*/  SHF.L.U32 R3, R43, 0x10, RZ ;  /* 0x000000102b037819 */ /* 0x000fe400000006ff */
[----:B------:R-:W-:Y:S01]  /*6fd0*/  F2FP.BF16.F32.PACK_AB R37, R7, R6 ;  /* 0x000000060725723e */ /* 0x000fe200000010ff */
[----:B------:R-:W-:Y:S01]  /*6fe0*/  FFMA R5, R34, R0, R5 ;  /* 0x0000000022057223 */ /* 0x000fe20000000005 */
[----:B------:R-:W-:Y:S01]  /*6ff0*/  SHF.L.U32 R0, R44, 0x10, RZ ;  /* 0x000000102c007819 */ /* 0x000fe200000006ff */
[----:B------:R-:W-:Y:S01]  /*7000*/  FFMA R10, R34, R3, R10 ;  /* 0x00000003220a7223 */ /* 0x000fe2000000000a */
[----:B------:R-:W-:Y:S01]  /*7010*/  LOP3.LUT R3, R44, 0xffff0000, RZ, 0xc0, !PT ;  /* 0xffff00002c037812 */ /* 0x000fe200078ec0ff */
[C---:B------:R-:W-:Y:S01]  /*7020*/  FFMA R11, R34.reuse, R16, R11 ;  /* 0x00000010220b7223 */ /* 0x040fe2000000000b */
[----:B------:R-:W-:Y:S01]  /*7030*/  F2FP.BF16.F32.PACK_AB R38, R5, R4 ;  /* 0x000000040526723e */ /* 0x000fe200000010ff */
[C---:B------:R-:W-:Y:S01]  /*7040*/  FFMA R8, R34.reuse, R0, R8 ;  /* 0x0000000022087223 */ /* 0x040fe20000000008 */
[C---:B------:R-:W-:Y:S01]  /*7050*/  SHF.L.U32 R4, R45.reuse, 0x10, RZ ;  /* 0x000000102d047819 */ /* 0x040fe200000006ff */
[----:B------:R-:W-:Y:S01]  /*7060*/  FFMA R9, R34, R3, R9 ;  /* 0x0000000322097223 */ /* 0x000fe20000000009 */
[----:B------:R-:W-:Y:S02]  /*7070*/  LOP3.LUT R0, R45, 0xffff0000, RZ, 0xc0, !PT ;  /* 0xffff00002d007812 */ /* 0x000fe400078ec0ff */
[----:B------:R-:W-:Y:S01]  /*7080*/  SHF.L.U32 R3, R46, 0x10, RZ ;  /* 0x000000102e037819 */ /* 0x000fe200000006ff */
[----:B------:R-:W-:Y:S01]  /*7090*/  FFMA R14, R34, R4, R14 ;  /* 0x00000004220e7223 */ /* 0x000fe2000000000e */
[----:B------:R-:W-:Y:S01]  /*70a0*/  LOP3.LUT R4, R46, 0xffff0000, RZ, 0xc0, !PT ;  /* 0xffff00002e047812 */ /* 0x000fe200078ec0ff */
[C---:B------:R-:W-:Y:S01]  /*70b0*/  FFMA R15, R34.reuse, R0, R15 ;  /* 0x00000000220f7223 */ /* 0x040fe2000000000f */
[C---:B------:R-:W-:Y:S01]  /*70c0*/  SHF.L.U32 R5, R47.reuse, 0x10, RZ ;  /* 0x000000102f057819 */ /* 0x040fe200000006ff */
[C---:B------:R-:W-:Y:S01]  /*70d0*/  FFMA R12, R34.reuse, R3, R12 ;  /* 0x00000003220c7223 */ /* 0x040fe2000000000c */
[----:B------:R-:W-:Y:S01]  /*70e0*/  LOP3.LUT R0, R47, 0xffff0000, RZ, 0xc0, !PT ;  /* 0xffff00002f007812 */ /* 0x000fe200078ec0ff */
[C---:B------:R-:W-:Y:S01]  /*70f0*/  FFMA R13, R34.reuse, R4, R13 ;  /* 0x00000004220d7223 */ /* 0x040fe2000000000d */
[----:B------:R-:W-:Y:S01]  /*7100*/  F2FP.BF16.F32.PACK_AB R39, R11, R10 ;  /* 0x0000000a0b27723e */ /* 0x000fe200000010ff */
[C---:B------:R-:W-:Y:S01]  /*7110*/  FFMA R18, R34.reuse, R5, R18 ;  /* 0x0000000522127223 */ /* 0x040fe20000000012 */
[----:B------:R-:W-:Y:S01]  /*7120*/  F2FP.BF16.F32.PACK_AB R8, R9, R8 ;  /* 0x000000080908723e */ /* 0x000fe200000010ff */
[----:B------:R-:W-:Y:S01]  /*7130*/  FFMA R19, R34, R0, R19 ;  /* 0x0000000022137223 */ /* 0x000fe20000000013 */
[----:B------:R-:W-:Y:S01]  /*7140*/  F2FP.BF16.F32.PACK_AB R9, R15, R14 ;  /* 0x0000000e0f09723e */ /* 0x000fe200000010ff */
[----:B------:R1:W-:Y:S01]  /*7150*/  STS.128 [R80+0x300], R36 ;  /* 0x0003002450007388 */ /* 0x0003e20000000c00 */
[----:B------:R-:W-:Y:S02]  /*7160*/  F2FP.BF16.F32.PACK_AB R10, R13, R12 ;  /* 0x0000000c0d0a723e */ /* 0x000fe400000010ff */
[----:B------:R-:W-:Y:S02]  /*7170*/  F2FP.BF16.F32.PACK_AB R11, R19, R18 ;  /* 0x00000012130b723e */ /* 0x000fe400000010ff */
[----:B------:R-:W-:Y:S05]  /*7180*/  IADD3 R0, PT, PT, R80, R78, RZ ;  /* 0x0000004e50007210 */ /* 0x000fea0007ffe0ff */
[----:B------:R1:W-:Y:S01]  /*7190*/  STS.128 [R0+0x300], R8 ;  /* 0x0003000800007388 */ /* 0x0003e20000000c00 */
[----:B------:R-:W-:Y:S01]  /*71a0*/  @!PT LDS RZ, [RZ] ;  /* 0x00000000fffff984 */ /* 0x000fe20000000800 */
[----:B------:R-:W-:Y:S01]  /*71b0*/  @!PT LDS RZ, [RZ] ;  /* 0x00000000fffff984 */ /* 0x000fe20000000800 */
[----:B------:R-:W-:Y:S01]  /*71c0*/  @!PT LDS RZ, [RZ] ;  /* 0x00000000fffff984 */ /* 0x000fe20000000800 */
[----:B------:R-:W-:Y:S01]  /*71d0*/  @!PT LDS RZ, [RZ] ;  /* 0x00000000fffff984 */ /* 0x000fe20000000800 */
[----:B------:R2:W-:Y:S07]  /*71e0*/  MEMBAR.ALL.CTA ;  /* 0x0000000000007992 */ /* 0x0005ee0000008000 */
[----:B--2---:R-:W2:Y:S02]  /*71f0*/  FENCE.VIEW.ASYNC.S ;  /* 0x00000000000073c6 */ /* 0x004ea40000000000 */
[----:B--2---:R-:W-:Y:S06]  /*7200*/  BAR.SYNC.DEFER_BLOCKING 0x1, 0x80 ;  /* 0x0042000000007b1d */ /* 0x004fec0000010000 */
[----:B------:R-:W-:Y:S05]  /*7210*/  @P0 BRA `(.L_x_128) ;  /* 0x0000000000340947 */ /* 0x000fea0003800000 */
[----:B------:R-:W-:Y:S01]  /*7220*/  R2UR UR10, R81 ;  /* 0x00000000510a72ca */ /* 0x000fe200000e0000 */
[----:B------:R-:W-:Y:S01]  /*7230*/  UIADD3 UR8, UP0, UPT, UR56, 0x680, URZ ;  /* 0x0000068038087890 */ /* 0x000fe2000ff1e0ff */
[----:B------:R-:W-:Y:S01]  /*7240*/  UMOV UR43, UR36 ;  /* 0x00000024002b7c82 */ /* 0x000fe20008000000 */
[----:B------:R-:W-:Y:S02]  /*7250*/  UIADD3 UR5, UPT, UPT, UR41, 0x20, URZ ;  /* 0x0000002029057890 */ /* 0x000fe4000fffe0ff */
[----:B------:R-:W-:Y:S01]  /*7260*/  UIADD3.X UR9, UPT, UPT, URZ, UR57, URZ, UP0, !UPT ;  /* 0x00000039ff097290 */ /* 0x000fe200087fe4ff */
[----:B------:R-:W-:Y:S01]  /*7270*/  UMOV UR6, UR42 ;  /* 0x0000002a00067c82 */ /* 0x000fe20008000000 */
[----:B------:R-:W-:Y:S06]  /*7280*/  UMOV UR7, UR36 ;  /* 0x0000002400077c82 */ /* 0x000fec0008000000 */
[----:B------:R-:W-:Y:S04]  /*7290*/  UIADD3 UR10, UPT, UPT, UR50, UR10, URZ ;  /* 0x0000000a320a7290 */ /* 0x000fe8000fffe0ff */
[----:B------:R-:W-:Y:S02]  /*72a0*/  UIADD3 UR40, UPT, UPT, UR10, 0x300, URZ ;  /* 0x000003000a287890 */ /* 0x000fe4000fffe0ff */
[----:B------:R-:W-:Y:S07]  /*72b0*/  UIADD3 UR4, UPT, UPT, UR10, 0xb00, URZ ;  /* 0x00000b000a047890 */ /* 0x000fee000fffe0ff */
[----:B------:R2:W-:Y:S02]  /*72c0*/  UTMASTG.3D [UR40], [UR8] ;  /* 0x00000028080073b5 */ /* 0x0005e40008010000 */
[----:B------:R2:W-:Y:S02]  /*72d0*/  UTMASTG.3D [UR4], [UR8] ;  /* 0x00000004080073b5 */ /* 0x0005e40008010000 */
[----:B--2---:R0:W-:Y:S02]  /*72e0*/  UTMACMDFLUSH ;  /* 0x00000000000079b7 */ /* 0x0041e40000000000 */
.L_x_128:
[----:B------:R-:W-:Y:S05]  /*72f0*/  BSYNC.RECONVERGENT B0 ;  /* 0x0000000000007941 */ /* 0x000fea0003800200 */
.L_x_127:
[----:B------:R-:W-:Y:S01]  /*7300*/  UIADD3 UR43, UPT, UPT, UR58, 0x1, URZ ;  /* 0x000000013a2b7890 */ /* 0x000fe2000fffe0ff */
[----:B------:R-:W-:Y:S03]  /*7310*/  BSSY.RECONVERGENT B0, `(.L_x_129) ;  /* 0x0000005000007945 */ /* 0x000fe60003800200 */
[----:B------:R-:W-:Y:S04]  /*7320*/  UISETP.NE.AND UP0, UPT, UR43, 0x3, UPT ;  /* 0x000000032b00788c */ /* 0x000fe8000bf05270 */
[----:B------:R-:W-:Y:S01]  /*7330*/  USEL UR55, UR43, URZ, UP0 ;  /* 0x000000ff2b377287 */ /* 0x000fe20008000000 */
[----:B------:R-:W-:Y:S11]  /*7340*/  @P0 BRA `(.L_x_130) ;  /* 0x0000000000040947 */ /* 0x000ff60003800000 */
[----:B------:R-:W-:Y:S04]  /*7350*/  DEPBAR.LE SB0, 0x1 ;  /* 0x000080400000791a */ /* 0x000fe80000000000 */
.L_x_130:
[----:B------:R-:W-:Y:S05]  /*7360*/  BSYNC.RECONVERGENT B0 ;  /* 0x0000000000007941 */ /* 0x000fea0003800200 */
.L_x_129:
[----:B------:R-:W-:Y:S01]  /*7370*/  BAR.SYNC.DEFER_BLOCKING 0x1, 0x80 ;  /* 0x0042000000007b1d */ /* 0x000fe20000010000 */
[----:B------:R-:W-:Y:S01]  /*7380*/  ISETP.NE.AND P1, PT, R75, RZ, PT ;  /* 0x000000ff4b00720c */ /* 0x000fe20003f25270 */
[----:B------:R-:W-:Y:S01]  /*7390*/  UISETP.NE.AND UP0, UPT, UR52, URZ, UPT ;  /* 0x000000ff3400728c */ /* 0x000fe2000bf05270 */
[----:B------:R-:W-:Y:S11]  /*73a0*/  LEA R3, R82, UR50, 0x3 ;  /* 0x0000003252037c11 */ /* 0x000ff6000f8e18ff */
[----:B------:R-:W-:Y:S01]  /*73b0*/  @P1 SHF.L.U32 R4, R79, 0x1f, RZ ;  /* 0x0000001f4f041819 */ /* 0x000fe200000006ff */
[----:B------:R-:W-:Y:S06]  /*73c0*/  BRA.U !UP0, `(.L_x_131) ;  /* 0x0000000108247547 */ /* 0x000fec000b800000 */
[----:B------:R-:W-:Y:S01]  /*73d0*/  IMAD.U32 R5, RZ, RZ, UR51 ;  /* 0x00000033ff057e24 */ /* 0x000fe2000f8e00ff */
[----:B-1----:R-:W-:Y:S01]  /*73e0*/  MOV R0, UR39 ;  /* 0x0000002700007c02 */ /* 0x002fe20008000f00 */
[----:B------:R-:W-:Y:S03]  /*73f0*/  UIADD3 UR51, UPT, UPT, UR51, 0x1, URZ ;  /* 0x0000000133337890 */ /* 0x000fe6000fffe0ff */
[----:B------:R-:W-:Y:S01]  /*7400*/  @P1 LEA R5, R5, UR50, 0x3 ;  /* 0x0000003205051c11 */ /* 0x000fe2000f8e18ff */
[----:B------:R-:W-:Y:S04]  /*7410*/  UISETP.NE.AND UP0, UPT, UR51, 0x3, UPT ;  /* 0x000000033300788c */ /* 0x000fe8000bf05270 */
[----:B------:R-:W-:Y:S01]  /*7420*/  @P1 VIADD R5, R5, 0x128 ;  /* 0x0000012805051836 */ /* 0x000fe20000000000 */
[----:B------:R-:W-:Y:S04]  /*7430*/  USEL UR51, UR51, URZ, UP0 ;  /* 0x000000ff33337287 */ /* 0x000fe80008000000 */
[----:B------:R-:W-:Y:S04]  /*7440*/  @P1 PRMT R0, R0, 0x654, R5 ;  /* 0x0000065400001816 */ /* 0x000fe80000000005 */
[----:B------:R2:W-:Y:S04]  /*7450*/  @P1 SYNCS.ARRIVE.TRANS64.RED.A1T0 RZ, [R0+URZ], RZ ;  /* 0x000000ff00ff19a7 */ /* 0x0005e800081004ff */
.L_x_131:
[----:B------:R-:W3:Y:S01]  /*7460*/  @P1 SYNCS.PHASECHK.TRANS64.TRYWAIT P0, [R3+URZ+0x110], R4 ;  /* 0x00011004030015a7 */ /* 0x000ee200080011ff */
[----:B------:R-:W-:Y:S01]  /*7470*/  BSSY B1, `(.L_x_132) ;  /* 0x0000012000017945 */ /* 0x000fe20003800000 */
[----:B---3--:R-:W-:Y:S03]  /*7480*/  @P1 SEL R84, RZ, 0x1, !P0 ;  /* 0x00000001ff541807 */ /* 0x008fe60004000000 */
[----:B------:R-:W-:Y:S05]  /*7490*/  @!P1 BRA `(.L_x_133) ;  /* 0x00000000003c9947 */ /* 0x000fea0003800000 */
[----:B------:R-:W-:Y:S01]  /*74a0*/  ISETP.NE.AND P1, PT, R85, RZ, PT ;  /* 0x000000ff5500720c */ /* 0x000fe20003f25270 */
[----:B------:R-:W-:Y:S01]  /*74b0*/  BSSY B0, `(.L_x_134) ;  /* 0x0000009000007945 */ /* 0x000fe20003800000 */
[----:B------:R-:W-:Y:S11]  /*74c0*/  ISETP.NE.AND P0, PT, R84, RZ, PT ;  /* 0x000000ff5400720c */ /* 0x000ff60003f05270 */
[----:B------:R-:W-:Y:S05]  /*74d0*/  @P1 IMAD R82, R82, 0x1000, R83 ;  /* 0x0000100052521824 */ /* 0x000fea00078e0253 */
[----:B-12---:R-:W-:Y:S05]  /*74e0*/  @P1 IADD3 R0, PT, PT, R82, UR50, RZ ;  /* 0x0000003252001c10 */ /* 0x006fea000fffe0ff */
[----:B------:R-:W-:Y:S01]  /*74f0*/  @P1 IMAD.IADD R0, R78, 0x1, R0 ;  /* 0x000000014e001824 */ /* 0x000fe200078e0200 */
[----:B------:R-:W-:Y:S06]  /*7500*/  @P0 BRA `(.L_x_135) ;  /* 0x00000000000c0947 */ /* 0x000fec0003800000 */
[----:B------:R-:W-:Y:S04]  /*7510*/  SHF.L.U32 R79, R79, 0x1f, RZ ;  /* 0x0000001f4f4f7819 */ /* 0x000fe800000006ff */
[----:B------:R-:W1:Y:S02]  /*7520*/  SYNCS.PHASECHK.TRANS64.TRYWAIT P0, [R3+URZ+0x110], R79 ;  /* 0x0001104f030075a7 */ /* 0x000e6400080011ff */
[----:B-1----:R-:W-:Y:S05]  /*7530*/  @!P0 BRA `(.L_x_136) ;  /* 0x0000001800d88947 */ /* 0x002fea0003800000 */
.L_x_135:
[----:B------:R-:W-:Y:S05]  /*7540*/  BSYNC B0 ;  /* 0x0000000000007941 */ /* 0x000fea0003800000 */
.L_x_134:
[----:B------:R-:W-:Y:S11]  /*7550*/  ISETP.NE.AND P0, PT, R85, RZ, PT ;  /* 0x000000ff5500720c */ /* 0x000ff60003f05270 */
[----:B------:R-:W-:Y:S02]  /*7560*/  @!UPT UIADD3 URZ, UPT, UPT, URZ, URZ, URZ ;  /* 0x000000fffffff290 */ /* 0x000fe4000fffe0ff */
[----:B------:R3:W4:Y:S04]  /*7570*/  @P0 LDS.128 R40, [R82+UR50+0x300] ;  /* 0x0003003252280984 */ /* 0x0007280008000c00 */
[----:B------:R3:W2:Y:S02]  /*7580*/  @P0 LDS.128 R44, [R0+0x300] ;  /* 0x00030000002c0984 */ /* 0x0006a40000000c00 */
.L_x_133:
[----:B------:R-:W-:Y:S05]  /*7590*/  BSYNC B1 ;  /* 0x0000000000017941 */ /* 0x000fea0003800000 */
.L_x_132:
[----:B-123--:R-:W-:Y:S05]  /*75a0*/  VIADD R0, R35, 0x10 ;  /* 0x0000001023007836 */ /* 0x00efea0000000000 */
[----:B------:R-:W-:Y:S04]  /*75b0*/  SHF.R.U32.HI R0, RZ, 0x15, R0 ;  /* 0x00000015ff007819 */ /* 0x000fe80000011600 */
[----:B------:R-:W-:Y:S11]  /*75c0*/  LOP3.LUT P0, RZ, R0, 0x3, R68, 0x48, !PT ;  /* 0x0000000300ff7812 */ /* 0x000ff60007804844 */
[----:B------:R-:W-:Y:S02]  /*75d0*/  @!UPT UIADD3 URZ, UPT, UPT, URZ, URZ, URZ ;  /* 0x000000fffffff290 */ /* 0x000fe4000fffe0ff */
[----:B------:R-:W-:Y:S05]  /*75e0*/  @!P0 BRA `(.L_x_137) ;  /* 0x0000000000408947 */ /* 0x000fea0003800000 */
[----:B------:R-:W1:Y:S01]  /*75f0*/  LDCU.64 UR8, c[0x4][0x70] ;  /* 0x01000e00ff0877ac */ /* 0x000e620008000a00 */
[----:B------:R-:W-:Y:S01]  /*7600*/  MOV R15, 0x0 ;  /* 0x00000000000f7802 */ /* 0x000fe20000000f00 */
[----:B------:R-:W-:Y:S02]  /*7610*/  HFMA2 R12, -RZ, RZ, 0, 5.9604644775390625e-08 ;  /* 0x00000001ff0c7431 */ /* 0x000fe400000001ff */
[----:B------:R-:W-:Y:S02]  /*7620*/  IMAD.MOV.U32 R8, RZ, RZ, 0x192 ;  /* 0x00000192ff087424 */ /* 0x000fe400078e00ff */
[----:B------:R-:W-:Y:S01]  /*7630*/  IMAD.MOV.U32 R13, RZ, RZ, RZ ;  /* 0x000000ffff0d7224 */ /* 0x000fe200078e00ff */
[----:B------:R-:W2:Y:S01]  /*7640*/  LDCU.64 UR6, c[0x4][0x78] ;  /* 0x01000f00ff0677ac */ /* 0x000ea20008000a00 */
[----:B------:R-:W3:Y:S01]  /*7650*/  LDC.64 R14, c[0x4][R15] ;  /* 0x010000000f0e7b82 */ /* 0x000ee20000000a00 */
[----:B------:R-:W5:Y:S01]  /*7660*/  LDCU.64 UR4, c[0x4][0x10] ;  /* 0x01000200ff0477ac */ /* 0x000f620008000a00 */
[----:B-1----:R-:W-:Y:S01]  /*7670*/  MOV R5, UR9 ;  /* 0x0000000900057c02 */ /* 0x002fe20008000f00 */
[----:B------:R-:W-:Y:S01]  /*7680*/  IMAD.U32 R4, RZ, RZ, UR8 ;  /* 0x00000008ff047e24 */ /* 0x000fe2000f8e00ff */
[----:B--2---:R-:W-:Y:S01]  /*7690*/  MOV R7, UR7 ;  /* 0x0000000700077c02 */ /* 0x004fe20008000f00 */
[----:B------:R-:W-:Y:S01]  /*76a0*/  IMAD.U32 R6, RZ, RZ, UR6 ;  /* 0x00000006ff067e24 */ /* 0x000fe2000f8e00ff */
[----:B-----5:R-:W-:Y:S01]  /*76b0*/  MOV R11, UR5 ;  /* 0x00000005000b7c02 */ /* 0x020fe20008000f00 */
[----:B------:R-:W-:Y:S02]  /*76c0*/  IMAD.U32 R10, RZ, RZ, UR4 ;  /* 0x00000004ff0a7e24 */ /* 0x000fe4000f8e00ff */
[----:B------:R-:W-:Y:S07]  /*76d0*/  LEPC R20, `(.L_x_137) ;  /* 0x000000001014794e */ /* 0x000fee0000000000 */
[----:B---34-:R-:W-:Y:S05]  /*76e0*/  CALL.ABS.NOINC R14 ;  /* 0x000000000e007343 */ /* 0x018fea0003c00000 */
.L_x_137:
[----:B------:R-:W-:Y:S01]  /*76f0*/  ISETP.NE.AND P0, PT, R71, RZ, PT ;  /* 0x000000ff4700720c */ /* 0x000fe20003f05270 */
[----:B------:R-:W-:Y:S05]  /*7700*/  WARPSYNC.ALL ;  /* 0x0000000000007948 */ /* 0x000fea0003800000 */
[----:B------:R-:W-:Y:S01]  /*7710*/  R2UR UR4, R35 ;  /* 0x00000000230472ca */ /* 0x000fe200000e0000 */
[----:B------:R-:W-:Y:S01]  /*7720*/  BSSY.RECONVERGENT B0, `(.L_x_138) ;  /* 0x000005a000007945 */ /* 0x000fe20003800200 */
[C---:B----4-:R-:W-:Y:S02]  /*7730*/  SHF.L.U32 R20, R40.reuse, 0x10, RZ ;  /* 0x0000001028147819 */ /* 0x050fe400000006ff */
[----:B------:R-:W-:Y:S02]  /*7740*/  LOP3.LUT R21, R40, 0xffff0000, RZ, 0xc0, !PT ;  /* 0xffff000028157812 */ /* 0x000fe400078ec0ff */
[C---:B------:R-:W-:Y:S02]  /*7750*/  SHF.L.U32 R35, R41.reuse, 0x10, RZ ;  /* 0x0000001029237819 */ /* 0x040fe400000006ff */
[----:B------:R-:W-:Y:S02]  /*7760*/  LOP3.LUT R36, R41, 0xffff0000, RZ, 0xc0, !PT ;  /* 0xffff000029247812 */ /* 0x000fe400078ec0ff */
[C---:B------:R-:W-:Y:S02]  /*7770*/  SHF.L.U32 R37, R42.reuse, 0x10, RZ ;  /* 0x000000102a257819 */ /* 0x040fe400000006ff */
[----:B------:R-:W-:Y:S01]  /*7780*/  LOP3.LUT R38, R42, 0xffff0000, RZ, 0xc0, !PT ;  /* 0xffff00002a267812 */ /* 0x000fe200078ec0ff */
[----:B------:R-:W1:Y:S01]  /*7790*/  LDTM.x16 R4, tmem[UR4+0x10] ;  /* 0x00001004000479ee */ /* 0x000e620008240000 */
[C---:B------:R-:W-:Y:S01]  /*77a0*/  SHF.L.U32 R39, R43.reuse, 0x10, RZ ;  /* 0x000000102b277819 */ /* 0x040fe200000006ff */
[----:B------:R-:W-:Y:S01]  /*77b0*/  NOP ;  /* 0x0000000000007918 */ /* 0x000fe20000000000 */
[----:B------:R-:W-:Y:S02]  /*77c0*/  LOP3.LUT R40, R43, 0xffff0000, RZ, 0xc0, !PT ;  /* 0xffff00002b287812 */ /* 0x000fe400078ec0ff */
[----:B------:R-:W-:Y:S02]  /*77d0*/  LOP3.LUT R41, R46, 0xffff0000, RZ, 0xc0, !PT ;  /* 0xffff00002e297812 */ /* 0x000fe400078ec0ff */
[----:B------:R-:W-:Y:S02]  /*77e0*/  SHF.L.U32 R42, R47, 0x10, RZ ;  /* 0x000000102f2a7819 */ /* 0x000fe400000006ff */
[----:B------:R-:W-:Y:S02]  /*77f0*/  IADD3 R77, PT, PT, R77, 0x190, RZ ;  /* 0x000001904d4d7810 */ /* 0x000fe40007ffe0ff */
[----:B------:R-:W-:Y:S02]  /*7800*/  LOP3.LUT R43, R47, 0xffff0000, RZ, 0xc0, !PT ;  /* 0xffff00002f2b7812 */ /* 0x000fe400078ec0ff */
[----:B------:R-:W-:Y:S04]  /*7810*/  LOP3.LUT R77, R77, 0xfefffff8, RZ, 0xc0, !PT ;  /* 0xfefffff84d4d7812 */ /* 0x000fe800078ec0ff */
[----:B-1----:R1:W-:Y:S01]  /*7820*/  SYNCS.ARRIVE.TRANS64.RED.A1T0 RZ, [R77+URZ], RZ ;  /* 0x000000ff4dff79a7 */ /* 0x0023e200081004ff */
        /* <DEDUP_REMOVED lines=13> */
[C---:B------:R-:W-:Y:S01]  /*7900*/  SHF.L.U32 R16, R44.reuse, 0x10, RZ ;  /* 0x000000102c107819 */ /* 0x040fe200000006ff */
[C-C-:B------:R-:W-:Y:S01]  /*7910*/  FFMA R13, R33.reuse, R17, R2.reuse ;  /* 0x00000011210d7223 */ /* 0x140fe20000000002 */
[----:B------:R-:W-:Y:S01]  /*7920*/  LOP3.LUT R17, R44, 0xffff0000, RZ, 0xc0, !PT ;  /* 0xffff00002c117812 */ /* 0x000fe200078ec0ff */
[C-C-:B------:R-:W-:Y:S01]  /*7930*/  FFMA R18, R33.reuse, R18, R2.reuse ;  /* 0x0000001221127223 */ /* 0x140fe20000000002 */
[----:B------:R-:W-:Y:S01]  /*7940*/  FFMA R2, R33, R19, R2 ;  /* 0x0000001321027223 */ /* 0x000fe20000000002 */
[----:B------:R-:W-:Y:S01]  /*7950*/  SHF.L.U32 R19, R45, 0x10, RZ ;  /* 0x000000102d137819 */ /* 0x000fe200000006ff */
[C---:B------:R-:W-:Y:S01]  /*7960*/  FFMA R0, R34.reuse, R20, R0 ;  /* 0x0000001422007223 */ /* 0x040fe20000000000 */
[C---:B------:R-:W-:Y:S01]  /*7970*/  FFMA R3, R34.reuse, R21, R3 ;  /* 0x0000001522037223 */ /* 0x040fe20000000003 */
[C---:B------:R-:W-:Y:S01]  /*7980*/  FFMA R6, R34.reuse, R35, R6 ;  /* 0x0000002322067223 */ /* 0x040fe20000000006 */
[C---:B------:R-:W-:Y:S01]  /*7990*/  FFMA R7, R34.reuse, R36, R7 ;  /* 0x0000002422077223 */ /* 0x040fe20000000007 */
[C---:B------:R-:W-:Y:S01]  /*79a0*/  FFMA R4, R34.reuse, R37, R4 ;  /* 0x0000002522047223 */ /* 0x040fe20000000004 */
[C---:B------:R-:W-:Y:S01]  /*79b0*/  FFMA R5, R34.reuse, R38, R5 ;  /* 0x0000002622057223 */ /* 0x040fe20000000005 */
[----:B------:R-:W-:Y:S01]  /*79c0*/  F2FP.BF16.F32.PACK_AB R44, R3, R0 ;  /* 0x00000000032c723e */ /* 0x000fe200000010ff */
[C---:B------:R-:W-:Y:S01]  /*79d0*/  FFMA R10, R34.reuse, R39, R10 ;  /* 0x00000027220a7223 */ /* 0x040fe2000000000a */
[----:B------:R-:W-:Y:S01]  /*79e0*/  MOV R0, UR55 ;  /* 0x0000003700007c02 */ /* 0x000fe20008000f00 */
[C---:B------:R-:W-:Y:S01]  /*79f0*/  FFMA R11, R34.reuse, R40, R11 ;  /* 0x00000028220b7223 */ /* 0x040fe2000000000b */
[----:B------:R-:W-:Y:S01]  /*7a00*/  LOP3.LUT R20, R45, 0xffff0000, RZ, 0xc0, !PT ;  /* 0xffff00002d147812 */ /* 0x000fe200078ec0ff */
[----:B------:R-:W-:Y:S01]  /*7a10*/  FFMA R8, R34, R16, R8 ;  /* 0x0000001022087223 */ /* 0x000fe20000000008 */
[----:B------:R-:W-:Y:S01]  /*7a20*/  SHF.L.U32 R21, R46, 0x10, RZ ;  /* 0x000000102e157819 */ /* 0x000fe200000006ff */
[----:B------:R-:W-:Y:S01]  /*7a30*/  FFMA R9, R34, R17, R9 ;  /* 0x0000001122097223 */ /* 0x000fe20000000009 */
[----:B------:R-:W-:Y:S01]  /*7a40*/  LEA R0, R0, R66, 0xb ;  /* 0x0000004200007211 */ /* 0x000fe200078e58ff */
[C---:B------:R-:W-:Y:S01]  /*7a50*/  FFMA R14, R34.reuse, R19, R14 ;  /* 0x00000013220e7223 */ /* 0x040fe2000000000e */
[C---:B------:R-:W-:Y:S01]  /*7a60*/  FFMA R15, R34.reuse, R20, R15 ;  /* 0x00000014220f7223 */ /* 0x040fe2000000000f */
[----:B------:R-:W-:Y:S01]  /*7a70*/  F2FP.BF16.F32.PACK_AB R45, R7, R6 ;  /* 0x00000006072d723e */ /* 0x000fe200000010ff */
[C---:B------:R-:W-:Y:S01]  /*7a80*/  FFMA R12, R34.reuse, R21, R12 ;  /* 0x00000015220c7223 */ /* 0x040fe2000000000c */
[----:B------:R-:W-:Y:S01]  /*7a90*/  F2FP.BF16.F32.PACK_AB R46, R5, R4 ;  /* 0x00000004052e723e */ /* 0x000fe200000010ff */
[C---:B------:R-:W-:Y:S01]  /*7aa0*/  FFMA R13, R34.reuse, R41, R13 ;  /* 0x00000029220d7223 */ /* 0x040fe2000000000d */
[----:B------:R-:W-:Y:S01]  /*7ab0*/  F2FP.BF16.F32.PACK_AB R47, R11, R10 ;  /* 0x0000000a0b2f723e */ /* 0x000fe200000010ff */
[----:B------:R-:W-:Y:S01]  /*7ac0*/  FFMA R18, R34, R42, R18 ;  /* 0x0000002a22127223 */ /* 0x000fe20000000012 */
[----:B------:R-:W-:Y:S01]  /*7ad0*/  LEA R0, R0, UR50, 0x1 ;  /* 0x0000003200007c11 */ /* 0x000fe2000f8e08ff */
[----:B------:R-:W-:Y:S01]  /*7ae0*/  FFMA R2, R34, R43, R2 ;  /* 0x0000002b22027223 */ /* 0x000fe20000000002 */
[----:B------:R-:W-:Y:S02]  /*7af0*/  F2FP.BF16.F32.PACK_AB R8, R9, R8 ;  /* 0x000000080908723e */ /* 0x000fe400000010ff */
        /* <DEDUP_REMOVED lines=14> */
[----:B------:R-:W-:Y:S02]  /*7be0*/  UIADD3 UR12, UP0, UPT, UR56, 0x680, URZ ;  /* 0x00000680380c7890 */ /* 0x000fe4000ff1e0ff */
[----:B------:R-:W-:Y:S02]  /*7bf0*/  ULEA UR4, UR55, UR50, 0xc ;  /* 0x0000003237047291 */ /* 0x000fe4000f8e60ff */
[----:B------:R-:W-:Y:S02]  /*7c00*/  UIADD3 UR9, UPT, UPT, UR41, 0x10, URZ ;  /* 0x0000001029097890 */ /* 0x000fe4000fffe0ff */
[----:B------:R-:W-:Y:S02]  /*7c10*/  UIADD3 UR8, UPT, UPT, UR4, 0x300, URZ ;  /* 0x0000030004087890 */ /* 0x000fe4000fffe0ff */
[----:B------:R-:W-:Y:S01]  /*7c20*/  UIADD3.X UR13, UPT, UPT, URZ, UR57, URZ, UP0, !UPT ;  /* 0x00000039ff0d7290 */ /* 0x000fe200087fe4ff */
[----:B------:R-:W-:Y:S01]  /*7c30*/  UMOV UR10, UR42 ;  /* 0x0000002a000a7c82 */ /* 0x000fe20008000000 */
[----:B------:R-:W-:Y:S01]  /*7c40*/  UMOV UR11, UR36 ;  /* 0x00000024000b7c82 */ /* 0x000fe20008000000 */
[----:B------:R-:W-:Y:S02]  /*7c50*/  UIADD3 UR5, UPT, UPT, UR41, 0x30, URZ ;  /* 0x0000003029057890 */ /* 0x000fe4000fffe0ff */
[----:B------:R-:W-:Y:S01]  /*7c60*/  UIADD3 UR4, UPT, UPT, UR4, 0xb00, URZ ;  /* 0x00000b0004047890 */ /* 0x000fe2000fffe0ff */
[----:B------:R-:W-:Y:S03]  /*7c70*/  UMOV UR6, UR42 ;  /* 0x0000002a00067c82 */ /* 0x000fe60008000000 */
[----:B------:R2:W-:Y:S01]  /*7c80*/  UTMASTG.3D [UR8], [UR12] ;  /* 0x000000080c0073b5 */ /* 0x0005e20008010000 */
[----:B------:R-:W-:Y:S04]  /*7c90*/  UMOV UR7, UR36 ;  /* 0x0000002400077c82 */ /* 0x000fe80008000000 */
[----:B------:R2:W-:Y:S02]  /*7ca0*/  UTMASTG.3D [UR4], [UR12] ;  /* 0x000000040c0073b5 */ /* 0x0005e40008010000 */
[----:B--2---:R0:W-:Y:S02]  /*7cb0*/  UTMACMDFLUSH ;  /* 0x00000000000079b7 */ /* 0x0041e40000000000 */
.L_x_139:
[----:B------:R-:W-:Y:S05]  /*7cc0*/  BSYNC.RECONVERGENT B0 ;  /* 0x0000000000007941 */ /* 0x000fea0003800200 */
.L_x_138:
[----:B------:R-:W-:Y:S01]  /*7cd0*/  UIADD3 UR55, UPT, UPT, UR55, 0x1, URZ ;  /* 0x0000000137377890 */ /* 0x000fe2000fffe0ff */
[----:B------:R-:W-:Y:S03]  /*7ce0*/  BSSY.RECONVERGENT B0, `(.L_x_140) ;  /* 0x0000008000007945 */ /* 0x000fe60003800200 */
[----:B------:R-:W-:Y:S04]  /*7cf0*/  UISETP.NE.AND UP0, UPT, UR55, 0x3, UPT ;  /* 0x000000033700788c */ /* 0x000fe8000bf05270 */
[----:B------:R-:W-:Y:S02]  /*7d00*/  UISETP.EQ.XOR UP1, UPT, UR43, 0x3, !UP0 ;  /* 0x000000032b00788c */ /* 0x000fe4000c722a70 */
[----:B------:R-:W-:Y:S02]  /*7d10*/  USEL UR58, UR55, URZ, UP0 ;  /* 0x000000ff373a7287 */ /* 0x000fe40008000000 */
[----:B------:R-:W-:Y:S04]  /*7d20*/  USEL UR4, URZ, 0x1, !UP1 ;  /* 0x00000001ff047887 */ /* 0x000fe8000c800000 */
[----:B------:R-:W-:Y:S01]  /*7d30*/  ULOP3.LUT UR53, UR53, UR4, URZ, 0x3c, !UPT ;  /* 0x0000000435357292 */ /* 0x000fe2000f8e3cff */
[----:B------:R-:W-:Y:S11]  /*7d40*/  @P0 BRA `(.L_x_141) ;  /* 0x0000000000040947 */ /* 0x000ff60003800000 */
[----:B------:R-:W-:Y:S04]  /*7d50*/  DEPBAR.LE SB0, 0x1 ;  /* 0x000080400000791a */ /* 0x000fe80000000000 */
.L_x_141:
[----:B------:R-:W-:Y:S05]  /*7d60*/  BSYNC.RECONVERGENT B0 ;  /* 0x0000000000007941 */ /* 0x000fea0003800200 */
.L_x_140:
[----:B------:R-:W-:Y:S01]  /*7d70*/  BAR.SYNC.DEFER_BLOCKING 0x1, 0x80 ;  /* 0x0042000000007b1d */ /* 0x000fe20000010000 */
[----:B------:R-:W-:Y:S01]  /*7d80*/  UISETP.NE.AND UP0, UPT, UR52, -0x2, UPT ;  /* 0xfffffffe3400788c */ /* 0x000fe2000bf05270 */
[----:B------:R-:W-:Y:S08]  /*7d90*/  IADD3 R49, PT, PT, R49, 0x1, RZ ;  /* 0x0000000131317810 */ /* 0x000ff00007ffe0ff */
[----:B------:R-:W-:Y:S05]  /*7da0*/  BRA.U !UP0, `(.L_x_142) ;  /* 0x0000000108287547 */ /* 0x000fea000b800000 */
[----:B------:R-:W-:Y:S01]  /*7db0*/  ISETP.NE.AND P0, PT, R75, RZ, PT ;  /* 0x000000ff4b00720c */ /* 0x000fe20003f05270 */
[----:B------:R-:W-:Y:S01]  /*7dc0*/  IMAD.U32 R2, RZ, RZ, UR51 ;  /* 0x00000033ff027e24 */ /* 0x000fe2000f8e00ff */
[----:B------:R-:W-:Y:S01]  /*7dd0*/  UIADD3 UR51, UPT, UPT, UR51, 0x1, URZ ;  /* 0x0000000133337890 */ /* 0x000fe2000fffe0ff */
[----:B-1----:R-:W-:Y:S03]  /*7de0*/  IMAD.U32 R0, RZ, RZ, UR39 ;  /* 0x00000027ff007e24 */ /* 0x002fe6000f8e00ff */
[----:B------:R-:W-:Y:S04]  /*7df0*/  UISETP.NE.AND UP0, UPT, UR51, 0x3, UPT ;  /* 0x000000033300788c */ /* 0x000fe8000bf05270 */
[----:B------:R-:W-:Y:S03]  /*7e00*/  USEL UR51, UR51, URZ, UP0 ;  /* 0x000000ff33337287 */ /* 0x000fe60008000000 */
[----:B------:R-:W-:Y:S05]  /*7e10*/  @P0 LEA R2, R2, UR50, 0x3 ;  /* 0x0000003202020c11 */ /* 0x000fea000f8e18ff */
[----:B------:R-:W-:Y:S05]  /*7e20*/  @P0 VIADD R2, R2, 0x128 ;  /* 0x0000012802020836 */ /* 0x000fea0000000000 */
[----:B------:R-:W-:Y:S04]  /*7e30*/  @P0 PRMT R0, R0, 0x654, R2 ;  /* 0x0000065400000816 */ /* 0x000fe80000000002 */
[----:B------:R2:W-:Y:S03]  /*7e40*/  @P0 SYNCS.ARRIVE.TRANS64.RED.A1T0 RZ, [R0+URZ], RZ ;  /* 0x000000ff00ff09a7 */ /* 0x0005e600081004ff */
.L_x_142:
[----:B------:R-:W-:Y:S01]  /*7e50*/  ISETP.NE.AND P2, PT, R73, RZ, PT ;  /* 0x000000ff4900720c */ /* 0x000fe20003f45270 */
[----:B------:R-:W-:Y:S01]  /*7e60*/  UIADD3 UR52, UPT, UPT, UR52, 0x2, URZ ;  /* 0x0000000234347890 */ /* 0x000fe2000fffe0ff */
[----:B------:R-:W-:Y:S01]  /*7e70*/  ISETP.NE.AND P0, PT, R74, 0x2, PT ;  /* 0x000000024a00780c */ /* 0x000fe20003f05270 */
[----:B------:R-:W-:Y:S01]  /*7e80*/  IMAD.IADD R4, R29, 0x1, R60 ;  /* 0x000000011d047824 */ /* 0x000fe200078e023c */
[----:B------:R-:W-:Y:S01]  /*7e90*/  ISETP.NE.AND P1, PT, R49, 0x4, PT ;  /* 0x000000043100780c */ /* 0x000fe20003f25270 */
[----:B------:R-:W-:Y:S01]  /*7ea0*/  IMAD.IADD R3, R30, 0x1, R61 ;  /* 0x000000011e037824 */ /* 0x000fe200078e023d */
[----:B------:R-:W-:Y:S02]  /*7eb0*/  SEL R2, RZ, 0x1, P0 ;  /* 0x00000001ff027807 */ /* 0x000fe40000000000 */
[----:B-12---:R-:W-:Y:S02]  /*7ec0*/  SEL R0, RZ, 0x1, P1 ;  /* 0x00000001ff007807 */ /* 0x006fe40000800000 */
[----:B------:R-:W-:Y:S02]  /*7ed0*/  LOP3.LUT R69, R69, R2, RZ, 0x3c, !PT ;  /* 0x0000000245457212 */ /* 0x000fe400078e3cff */
[----:B------:R-:W-:Y:S02]  /*7ee0*/  LOP3.LUT R70, R70, R0, RZ, 0x3c, !PT ;  /* 0x0000000046467212 */ /* 0x000fe400078e3cff */
[----:B------:R-:W-:Y:S02]  /*7ef0*/  @P2 R2UR UR36, R72 ;  /* 0x00000000482422ca */ /* 0x000fe400000e0000 */
[----:B------:R-:W-:Y:S02]  /*7f00*/  SEL R74, R74, RZ, P0 ;  /* 0x000000ff4a4a7207 */ /* 0x000fe40000000000 */
[----:B------:R-:W-:Y:S01]  /*7f10*/  SEL R49, R49, RZ, P1 ;  /* 0x000000ff31317207 */ /* 0x000fe20000800000 */
[----:B------:R-:W-:Y:S10]  /*7f20*/  @P2 BRA `(.L_x_143) ;  /* 0xffffffdc00742947 */ /* 0x000ff4000383ffff */
[----:B------:R-:W1:Y:S01]  /*7f30*/  LDCU.64 UR6, c[0x0][0x888] ;  /* 0x00011100ff0677ac */ /* 0x000e620008000a00 */
[----:B------:R-:W2:Y:S01]  /*7f40*/  LDCU.64 UR4, c[0x0][0x890] ;  /* 0x00011200ff0477ac */ /* 0x000ea20008000a00 */
[----:B-1----:R-:W-:Y:S02]  /*7f50*/  ISETP.NE.U32.AND P2, PT, RZ, UR6, PT ;  /* 0x00000006ff007c0c */ /* 0x002fe4000bf45070 */
[----:B--2---:R-:W-:Y:S02]  /*7f60*/  ISETP.NE.U32.AND P1, PT, RZ, UR4, PT ;  /* 0x00000004ff007c0c */ /* 0x004fe4000bf25070 */
[----:B------:R-:W-:Y:S02]  /*7f70*/  ISETP.NE.AND.EX P2, PT, RZ, UR7, PT, P2 ;  /* 0x00000007ff007c0c */ /* 0x000fe4000bf45320 */
[----:B------:R-:W-:-:S13]  /*7f80*/  ISETP.NE.AND.EX P0, PT, RZ, UR5, PT, P1 ;  /* 0x00000005ff007c0c */ /* 0x000fda000bf05310 */
[----:B------:R-:W-:Y:S05]  /*7f90*/  @P2 BRA P0, `(.L_x_144) ;  /* 0x00000000003c2947 */ /* 0x000fea0000000000 */
[----:B------:R-:W-:-:S13]  /*7fa0*/  ISETP.NE.AND.EX P1, PT, RZ, UR5, PT, P1 ;  /* 0x00000005ff007c0c */ /* 0x000fda000bf25310 */
[----:B------:R-:W-:Y:S05]  /*7fb0*/  @P1 BRA `(.L_x_145) ;  /* 0x00000000000c1947 */ /* 0x000fea0003800000 */
[----:B------:R-:W-:-:S13]  /*7fc0*/  FSETP.NEU.AND P0, PT, R34, RZ, PT ;  /* 0x000000ff2200720b */ /* 0x000fda0003f0d000 */
[----:B------:R-:W-:Y:S05]  /*7fd0*/  @!P0 EXIT ;  /* 0x000000000000894d */ /* 0x000fea0003800000 */
[----:B------:R-:W-:Y:S05]  /*7fe0*/  BRA `(.L_x_144) ;  /* 0x0000000000287947 */ /* 0x000fea0003800000 */
.L_x_145:
[----:B------:R-:W-:Y:S01]  /*7ff0*/  ISETP.NE.AND P0, PT, R76, RZ, PT ;  /* 0x000000ff4c00720c */ /* 0x000fe20003f05270 */
[----:B------:R-:W-:-:S12]  /*8000*/  BSSY.RECONVERGENT B0, `(.L_x_144) ;  /* 0x0000008000007945 */ /* 0x000fd80003800200 */
[----:B------:R-:W-:Y:S05]  /*8010*/  @P0 BRA `(.L_x_146) ;  /* 0x0000000000100947 */ /* 0x000fea0003800000 */
[----:B------:R-:W-:-:S04]  /*8020*/  ISETP.NE.U32.AND P0, PT, RZ, UR6, PT ;  /* 0x00000006ff007c0c */ /* 0x000fc8000bf05070 */
[----:B------:R-:W-:-:S13]  /*8030*/  ISETP.NE.AND.EX P0, PT, RZ, UR7, PT, P0 ;  /* 0x00000007ff007c0c */ /* 0x000fda000bf05300 */
[----:B------:R-:W-:Y:S05]  /*8040*/  @!P0 EXIT ;  /* 0x000000000000894d */ /* 0x000fea0003800000 */
[----:B------:R-:W-:Y:S05]  /*8050*/  BRA `(.L_x_147) ;  /* 0x0000000000087947 */ /* 0x000fea0003800000 */
.L_x_146:
[----:B------:R-:W-:-:S13]  /*8060*/  FSETP.NEU.AND P0, PT, R34, RZ, PT ;  /* 0x000000ff2200720b */ /* 0x000fda0003f0d000 */
[----:B------:R-:W-:Y:S05]  /*8070*/  @!P0 EXIT ;  /* 0x000000000000894d */ /* 0x000fea0003800000 */
.L_x_147:
[----:B------:R-:W-:Y:S05]  /*8080*/  BSYNC.RECONVERGENT B0 ;  /* 0x0000000000007941 */ /* 0x000fea0003800200 */
.L_x_144:
[----:B------:R-:W-:Y:S01]  /*8090*/  ULEA UR4, UR51, UR50, 0x3 ;  /* 0x0000003233047291 */ /* 0x000fe2000f8e18ff */
[----:B------:R-:W-:-:S04]  /*80a0*/  DEPBAR.LE SB0, 0x0 ;  /* 0x000080000000791a */ /* 0x000fc80000000000 */
[----:B------:R-:W-:-:S04]  /*80b0*/  UIADD3 UR4, UPT, UPT, UR4, 0x128, URZ ;  /* 0x0000012804047890 */ /* 0x000fc8000fffe0ff */
[----:B------:R-:W-:-:S09]  /*80c0*/  UPRMT UR4, UR39, 0x654, UR4 ;  /* 0x0000065427047896 */ /* 0x000fd20008000004 */
[----:B------:R-:W-:Y:S01]  /*80d0*/  SYNCS.ARRIVE.TRANS64.RED.A1T0 RZ, [UR4], RZ ;  /* 0x000000ffffff79a7 */ /* 0x000fe20008100404 */
[----:B------:R-:W-:Y:S05]  /*80e0*/  EXIT ;  /* 0x000000000000794d */ /* 0x000fea0003800000 */
.L_x_25:
[----:B--2---:R2:W4:Y:S02]  /*80f0*/  SYNCS.PHASECHK.TRANS64.TRYWAIT P0, [R2+URZ+0x1c0], R5 ;  /* 0x0001c005020075a7 */ /* 0x00452400080011ff */
[----:B----4-:R-:W-:Y:S05]  /*8100*/  @!P0 NANOSLEEP.SYNCS 0x989680 ;  /* 0x009896800000895d */ /* 0x010fea0003900000 */
[----:B------:R-:W4:Y:S02]  /*8110*/  @!P0 SYNCS.PHASECHK.TRANS64 P0, [R2+URZ+0x1c0], R5 ;  /* 0x0001c005020085a7 */ /* 0x000f2400080010ff */
[----:B----4-:R-:W-:Y:S05]  /*8120*/  @!P0 BRA `(.L_x_25) ;  /* 0xfffffffc00f08947 */ /* 0x010fea000383ffff */
[----:B------:R-:W-:Y:S05]  /*8130*/  BRA `(.L_x_148) ;  /* 0xffffff9800207947 */ /* 0x000fea000383ffff */
.L_x_28:
[----:B------:R-:W-:-:S07]  /*8140*/  MOV R2, UR33 ;  /* 0x0000002100027c02 */ /* 0x000fce0008000f00 */
.L_x_149:
[----:B-1----:R1:W2:Y:S02]  /*8150*/  SYNCS.PHASECHK.TRANS64.TRYWAIT P0, [R2+URZ+0x88], R4 ;  /* 0x00008804020075a7 */ /* 0x0022a400080011ff */
[----:B--2---:R-:W-:Y:S05]  /*8160*/  @!P0 NANOSLEEP.SYNCS 0x989680 ;  /* 0x009896800000895d */ /* 0x004fea0003900000 */
[----:B------:R-:W2:Y:S02]  /*8170*/  @!P0 SYNCS.PHASECHK.TRANS64 P0, [R2+URZ+0x88], R4 ;  /* 0x00008804020085a7 */ /* 0x000ea400080010ff */
[----:B--2---:R-:W-:Y:S05]  /*8180*/  @!P0 BRA `(.L_x_149) ;  /* 0xfffffffc00f08947 */ /* 0x004fea000383ffff */
[----:B------:R-:W-:Y:S05]  /*8190*/  BRA `(.L_x_27) ;  /* 0xffffff9800887947 */ /* 0x000fea000383ffff */
.L_x_35:
[----:B-1----:R-:W-:-:S07]  /*81a0*/  MOV R2, UR17 ;  /* 0x0000001100027c02 */ /* 0x002fce0008000f00 */
.L_x_150:
[----:B-1----:R1:W2:Y:S02]  /*81b0*/  SYNCS.PHASECHK.TRANS64.TRYWAIT P0, [R2+URZ+0x88], R4 ;  /* 0x00008804020075a7 */ /* 0x0022a400080011ff */
[----:B--2---:R-:W-:Y:S05]  /*81c0*/  @!P0 NANOSLEEP.SYNCS 0x989680 ;  /* 0x009896800000895d */ /* 0x004fea0003900000 */
[----:B------:R-:W2:Y:S02]  /*81d0*/  @!P0 SYNCS.PHASECHK.TRANS64 P0, [R2+URZ+0x88], R4 ;  /* 0x00008804020085a7 */ /* 0x000ea400080010ff */
[----:B--2---:R-:W-:Y:S05]  /*81e0*/  @!P0 BRA `(.L_x_150) ;  /* 0xfffffffc00f08947 */ /* 0x004fea000383ffff */
[----:B------:R-:W-:Y:S05]  /*81f0*/  BRA `(.L_x_34) ;  /* 0xffffff9c00447947 */ /* 0x000fea000383ffff */
.L_x_40:
[----:B-1----:R1:W2:Y:S02]  /*8200*/  SYNCS.PHASECHK.TRANS64.TRYWAIT P0, [R2+URZ+0x150], R3 ;  /* 0x00015003020075a7 */ /* 0x0022a400080011ff */
[----:B--2---:R-:W-:Y:S05]  /*8210*/  @!P0 NANOSLEEP.SYNCS 0x989680 ;  /* 0x009896800000895d */ /* 0x004fea0003900000 */
[----:B------:R-:W2:Y:S02]  /*8220*/  @!P0 SYNCS.PHASECHK.TRANS64 P0, [R2+URZ+0x150], R3 ;  /* 0x00015003020085a7 */ /* 0x000ea400080010ff */
[----:B--2---:R-:W-:Y:S05]  /*8230*/  @!P0 BRA `(.L_x_40) ;  /* 0xfffffffc00f08947 */ /* 0x004fea000383ffff */
[----:B------:R-:W-:Y:S05]  /*8240*/  BRA `(.L_x_151) ;  /* 0xffffff9c00e87947 */ /* 0x000fea000383ffff */
.L_x_44:
[----:B---3--:R-:W-:-:S07]  /*8250*/  MOV R0, UR5 ;  /* 0x0000000500007c02 */ /* 0x008fce0008000f00 */
.L_x_152:
[----:B-1----:R1:W2:Y:S02]  /*8260*/  SYNCS.PHASECHK.TRANS64.TRYWAIT P0, [R0+URZ], R2 ;  /* 0x00000002000075a7 */ /* 0x0022a400080011ff */
[----:B--2---:R-:W-:Y:S05]  /*8270*/  @!P0 NANOSLEEP.SYNCS 0x989680 ;  /* 0x009896800000895d */ /* 0x004fea0003900000 */
[----:B------:R-:W2:Y:S02]  /*8280*/  @!P0 SYNCS.PHASECHK.TRANS64 P0, [R0+URZ], R2 ;  /* 0x00000002000085a7 */ /* 0x000ea400080010ff */
[----:B--2---:R-:W-:Y:S05]  /*8290*/  @!P0 BRA `(.L_x_152) ;  /* 0xfffffffc00f08947 */ /* 0x004fea000383ffff */
[----:B------:R-:W-:Y:S05]  /*82a0*/  BRA `(.L_x_153) ;  /* 0xffffffa400587947 */ /* 0x000fea000383ffff */
.L_x_45:
[----:B---3--:R-:W-:-:S07]  /*82b0*/  MOV R0, UR5 ;  /* 0x0000000500007c02 */ /* 0x008fce0008000f00 */
.L_x_154:
[----:B-1----:R1:W2:Y:S02]  /*82c0*/  SYNCS.PHASECHK.TRANS64.TRYWAIT P0, [R0+URZ], R3 ;  /* 0x00000003000075a7 */ /* 0x0022a400080011ff */
[----:B--2---:R-:W-:Y:S05]  /*82d0*/  @!P0 NANOSLEEP.SYNCS 0x989680 ;  /* 0x009896800000895d */ /* 0x004fea0003900000 */
[----:B------:R-:W2:Y:S02]  /*82e0*/  @!P0 SYNCS.PHASECHK.TRANS64 P0, [R0+URZ], R3 ;  /* 0x00000003000085a7 */ /* 0x000ea400080010ff */
[----:B--2---:R-:W-:Y:S05]  /*82f0*/  @!P0 BRA `(.L_x_154) ;  /* 0xfffffffc00f08947 */ /* 0x004fea000383ffff */
[----:B------:R-:W-:Y:S05]  /*8300*/  BRA `(.L_x_155) ;  /* 0xffffffa400647947 */ /* 0x000fea000383ffff */
.L_x_46:
[----:B---3--:R-:W-:-:S07]  /*8310*/  MOV R0, UR5 ;  /* 0x0000000500007c02 */ /* 0x008fce0008000f00 */
.L_x_156:
[----:B-1----:R1:W2:Y:S02]  /*8320*/  SYNCS.PHASECHK.TRANS64.TRYWAIT P0, [R0+URZ], R3 ;  /* 0x00000003000075a7 */ /* 0x0022a400080011ff */
[----:B--2---:R-:W-:Y:S05]  /*8330*/  @!P0 NANOSLEEP.SYNCS 0x989680 ;  /* 0x009896800000895d */ /* 0x004fea0003900000 */
[----:B------:R-:W2:Y:S02]  /*8340*/  @!P0 SYNCS.PHASECHK.TRANS64 P0, [R0+URZ], R3 ;  /* 0x00000003000085a7 */ /* 0x000ea400080010ff */
[----:B--2---:R-:W-:Y:S05]  /*8350*/  @!P0 BRA `(.L_x_156) ;  /* 0xfffffffc00f08947 */ /* 0x004fea000383ffff */
[----:B------:R-:W-:Y:S05]  /*8360*/  BRA `(.L_x_157) ;  /* 0xffffffa400707947 */ /* 0x000fea000383ffff */
.L_x_47:
[----:B---3--:R-:W-:-:S07]  /*8370*/  MOV R0, UR5 ;  /* 0x0000000500007c02 */ /* 0x008fce0008000f00 */
.L_x_158:
[----:B-1----:R1:W2:Y:S02]  /*8380*/  SYNCS.PHASECHK.TRANS64.TRYWAIT P0, [R0+URZ], R3 ;  /* 0x00000003000075a7 */ /* 0x0022a400080011ff */
[----:B--2---:R-:W-:Y:S05]  /*8390*/  @!P0 NANOSLEEP.SYNCS 0x989680 ;  /* 0x009896800000895d */ /* 0x004fea0003900000 */
[----:B------:R-:W2:Y:S02]  /*83a0*/  @!P0 SYNCS.PHASECHK.TRANS64 P0, [R0+URZ], R3 ;  /* 0x00000003000085a7 */ /* 0x000ea400080010ff */
[----:B--2---:R-:W-:Y:S05]  /*83b0*/  @!P0 BRA `(.L_x_158) ;  /* 0xfffffffc00f08947 */ /* 0x004fea000383ffff */
[----:B------:R-:W-:Y:S05]  /*83c0*/  BRA `(.L_x_159) ;  /* 0xffffffa4007c7947 */ /* 0x000fea000383ffff */
.L_x_48:
[----:B---3--:R-:W-:-:S07]  /*83d0*/  MOV R0, UR5 ;  /* 0x0000000500007c02 */ /* 0x008fce0008000f00 */
.L_x_160:
[----:B-1----:R1:W2:Y:S02]  /*83e0*/  SYNCS.PHASECHK.TRANS64.TRYWAIT P0, [R0+URZ], R3 ;  /* 0x00000003000075a7 */ /* 0x0022a400080011ff */
[----:B--2---:R-:W-:Y:S05]  /*83f0*/  @!P0 NANOSLEEP.SYNCS 0x989680 ;  /* 0x009896800000895d */ /* 0x004fea0003900000 */
[----:B------:R-:W2:Y:S02]  /*8400*/  @!P0 SYNCS.PHASECHK.TRANS64 P0, [R0+URZ], R3 ;  /* 0x00000003000085a7 */ /* 0x000ea400080010ff */
[----:B--2---:R-:W-:Y:S05]  /*8410*/  @!P0 BRA `(.L_x_160) ;  /* 0xfffffffc00f08947 */ /* 0x004fea000383ffff */
[----:B------:R-:W-:Y:S05]  /*8420*/  BRA `(.L_x_161) ;  /* 0xffffffa400887947 */ /* 0x000fea000383ffff */
.L_x_49:
[----:B---3--:R-:W-:-:S07]  /*8430*/  MOV R0, UR5 ;  /* 0x0000000500007c02 */ /* 0x008fce0008000f00 */
.L_x_162:
[----:B-1----:R1:W2:Y:S02]  /*8440*/  SYNCS.PHASECHK.TRANS64.TRYWAIT P0, [R0+URZ], R3 ;  /* 0x00000003000075a7 */ /* 0x0022a400080011ff */
[----:B--2---:R-:W-:Y:S05]  /*8450*/  @!P0 NANOSLEEP.SYNCS 0x989680 ;  /* 0x009896800000895d */ /* 0x004fea0003900000 */
[----:B------:R-:W2:Y:S02]  /*8460*/  @!P0 SYNCS.PHASECHK.TRANS64 P0, [R0+URZ], R3 ;  /* 0x00000003000085a7 */ /* 0x000ea400080010ff */
[----:B--2---:R-:W-:Y:S05]  /*8470*/  @!P0 BRA `(.L_x_162) ;  /* 0xfffffffc00f08947 */ /* 0x004fea000383ffff */
[----:B------:R-:W-:Y:S05]  /*8480*/  BRA `(.L_x_163) ;  /* 0xffffffa400947947 */ /* 0x000fea000383ffff */
.L_x_50:
[----:B---3--:R-:W-:-:S07]  /*8490*/  MOV R0, UR5 ;  /* 0x0000000500007c02 */ /* 0x008fce0008000f00 */
.L_x_164:
[----:B-1----:R1:W2:Y:S02]  /*84a0*/  SYNCS.PHASECHK.TRANS64.TRYWAIT P0, [R0+URZ], R3 ;  /* 0x00000003000075a7 */ /* 0x0022a400080011ff */
[----:B--2---:R-:W-:Y:S05]  /*84b0*/  @!P0 NANOSLEEP.SYNCS 0x989680 ;  /* 0x009896800000895d */ /* 0x004fea0003900000 */
[----:B------:R-:W2:Y:S02]  /*84c0*/  @!P0 SYNCS.PHASECHK.TRANS64 P0, [R0+URZ], R3 ;  /* 0x00000003000085a7 */ /* 0x000ea400080010ff */
[----:B--2---:R-:W-:Y:S05]  /*84d0*/  @!P0 BRA `(.L_x_164) ;  /* 0xfffffffc00f08947 */ /* 0x004fea000383ffff */
[----:B------:R-:W-:Y:S05]  /*84e0*/  BRA `(.L_x_165) ;  /* 0xffffffa400a07947 */ /* 0x000fea000383ffff */
.L_x_51:
[----:B---3--:R-:W-:-:S07]  /*84f0*/  MOV R0, UR5 ;  /* 0x0000000500007c02 */ /* 0x008fce0008000f00 */
.L_x_166:
[----:B-1----:R1:W2:Y:S02]  /*8500*/  SYNCS.PHASECHK.TRANS64.TRYWAIT P0, [R0+URZ], R3 ;  /* 0x00000003000075a7 */ /* 0x0022a400080011ff */
[----:B--2---:R-:W-:Y:S05]  /*8510*/  @!P0 NANOSLEEP.SYNCS 0x989680 ;  /* 0x009896800000895d */ /* 0x004fea0003900000 */
[----:B------:R-:W2:Y:S02]  /*8520*/  @!P0 SYNCS.PHASECHK.TRANS64 P0, [R0+URZ], R3 ;  /* 0x00000003000085a7 */ /* 0x000ea400080010ff */
[----:B--2---:R-:W-:Y:S05]  /*8530*/  @!P0 BRA `(.L_x_166) ;  /* 0xfffffffc00f08947 */ /* 0x004fea000383ffff */
[----:B------:R-:W-:Y:S05]  /*8540*/  BRA `(.L_x_167) ;  /* 0xffffffa400ac7947 */ /* 0x000fea000383ffff */
.L_x_52:
[----:B---3--:R-:W-:-:S07]  /*8550*/  MOV R0, UR5 ;  /* 0x0000000500007c02 */ /* 0x008fce0008000f00 */
.L_x_168:
[----:B-1----:R1:W2:Y:S02]  /*8560*/  SYNCS.PHASECHK.TRANS64.TRYWAIT P0, [R0+URZ], R3 ;  /* 0x00000003000075a7 */ /* 0x0022a400080011ff */
[----:B--2---:R-:W-:Y:S05]  /*8570*/  @!P0 NANOSLEEP.SYNCS 0x989680 ;  /* 0x009896800000895d */ /* 0x004fea0003900000 */
[----:B------:R-:W2:Y:S02]  /*8580*/  @!P0 SYNCS.PHASECHK.TRANS64 P0, [R0+URZ], R3 ;  /* 0x00000003000085a7 */ /* 0x000ea400080010ff */
[----:B--2---:R-:W-:Y:S05]  /*8590*/  @!P0 BRA `(.L_x_168) ;  /* 0xfffffffc00f08947 */ /* 0x004fea000383ffff */
[----:B------:R-:W-:Y:S05]  /*85a0*/  BRA `(.L_x_169) ;  /* 0xffffffa400b87947 */ /* 0x000fea000383ffff */
.L_x_53:
[----:B---3--:R-:W-:-:S07]  /*85b0*/  MOV R0, UR5 ;  /* 0x0000000500007c02 */ /* 0x008fce0008000f00 */
.L_x_170:
[----:B-1----:R1:W2:Y:S02]  /*85c0*/  SYNCS.PHASECHK.TRANS64.TRYWAIT P0, [R0+URZ], R3 ;  /* 0x00000003000075a7 */ /* 0x0022a400080011ff */
[----:B--2---:R-:W-:Y:S05]  /*85d0*/  @!P0 NANOSLEEP.SYNCS 0x989680 ;  /* 0x009896800000895d */ /* 0x004fea0003900000 */
[----:B------:R-:W2:Y:S02]  /*85e0*/  @!P0 SYNCS.PHASECHK.TRANS64 P0, [R0+URZ], R3 ;  /* 0x00000003000085a7 */ /* 0x000ea400080010ff */
[----:B--2---:R-:W-:Y:S05]  /*85f0*/  @!P0 BRA `(.L_x_170) ;  /* 0xfffffffc00f08947 */ /* 0x004fea000383ffff */
[----:B------:R-:W-:Y:S05]  /*8600*/  BRA `(.L_x_171) ;  /* 0xffffffa400c47947 */ /* 0x000fea000383ffff */
.L_x_54:
[----:B---3--:R-:W-:-:S07]  /*8610*/  MOV R0, UR5 ;  /* 0x0000000500007c02 */ /* 0x008fce0008000f00 */
.L_x_172:
[----:B-1----:R1:W2:Y:S02]  /*8620*/  SYNCS.PHASECHK.TRANS64.TRYWAIT P0, [R0+URZ], R3 ;  /* 0x00000003000075a7 */ /* 0x0022a400080011ff */
[----:B--2---:R-:W-:Y:S05]  /*8630*/  @!P0 NANOSLEEP.SYNCS 0x989680 ;  /* 0x009896800000895d */ /* 0x004fea0003900000 */
[----:B------:R-:W2:Y:S02]  /*8640*/  @!P0 SYNCS.PHASECHK.TRANS64 P0, [R0+URZ], R3 ;  /* 0x00000003000085a7 */ /* 0x000ea400080010ff */
[----:B--2---:R-:W-:Y:S05]  /*8650*/  @!P0 BRA `(.L_x_172) ;  /* 0xfffffffc00f08947 */ /* 0x004fea000383ffff */
[----:B------:R-:W-:Y:S05]  /*8660*/  BRA `(.L_x_173) ;  /* 0xffffffa400d07947 */ /* 0x000fea000383ffff */
.L_x_55:
[----:B---3--:R-:W-:-:S07]  /*8670*/  MOV R0, UR5 ;  /* 0x0000000500007c02 */ /* 0x008fce0008000f00 */
.L_x_174:
[----:B-1----:R1:W2:Y:S02]  /*8680*/  SYNCS.PHASECHK.TRANS64.TRYWAIT P0, [R0+URZ], R3 ;  /* 0x00000003000075a7 */ /* 0x0022a400080011ff */
[----:B--2---:R-:W-:Y:S05]  /*8690*/  @!P0 NANOSLEEP.SYNCS 0x989680 ;  /* 0x009896800000895d */ /* 0x004fea0003900000 */
[----:B------:R-:W2:Y:S02]  /*86a0*/  @!P0 SYNCS.PHASECHK.TRANS64 P0, [R0+URZ], R3 ;  /* 0x00000003000085a7 */ /* 0x000ea400080010ff */
[----:B--2---:R-:W-:Y:S05]  /*86b0*/  @!P0 BRA `(.L_x_174) ;  /* 0xfffffffc00f08947 */ /* 0x004fea000383ffff */
[----:B------:R-:W-:Y:S05]  /*86c0*/  BRA `(.L_x_175) ;  /* 0xffffffa400dc7947 */ /* 0x000fea000383ffff */
.L_x_56:
[----:B---3--:R-:W-:-:S07]  /*86d0*/  MOV R0, UR5 ;  /* 0x0000000500007c02 */ /* 0x008fce0008000f00 */
.L_x_176:
[----:B-1----:R1:W2:Y:S02]  /*86e0*/  SYNCS.PHASECHK.TRANS64.TRYWAIT P0, [R0+URZ], R3 ;  /* 0x00000003000075a7 */ /* 0x0022a400080011ff */
[----:B--2---:R-:W-:Y:S05]  /*86f0*/  @!P0 NANOSLEEP.SYNCS 0x989680 ;  /* 0x009896800000895d */ /* 0x004fea0003900000 */
[----:B------:R-:W2:Y:S02]  /*8700*/  @!P0 SYNCS.PHASECHK.TRANS64 P0, [R0+URZ], R3 ;  /* 0x00000003000085a7 */ /* 0x000ea400080010ff */
[----:B--2---:R-:W-:Y:S05]  /*8710*/  @!P0 BRA `(.L_x_176) ;  /* 0xfffffffc00f08947 */ /* 0x004fea000383ffff */
[----:B------:R-:W-:Y:S05]  /*8720*/  BRA `(.L_x_177) ;  /* 0xffffffa400e87947 */ /* 0x000fea000383ffff */
.L_x_57:
[----:B---3--:R-:W-:-:S07]  /*8730*/  MOV R0, UR5 ;  /* 0x0000000500007c02 */ /* 0x008fce0008000f00 */
.L_x_178:
[----:B-1----:R1:W2:Y:S02]  /*8740*/  SYNCS.PHASECHK.TRANS64.TRYWAIT P0, [R0+URZ], R3 ;  /* 0x00000003000075a7 */ /* 0x0022a400080011ff */
[----:B--2---:R-:W-:Y:S05]  /*8750*/  @!P0 NANOSLEEP.SYNCS 0x989680 ;  /* 0x009896800000895d */ /* 0x004fea0003900000 */
[----:B------:R-:W2:Y:S02]  /*8760*/  @!P0 SYNCS.PHASECHK.TRANS64 P0, [R0+URZ], R3 ;  /* 0x00000003000085a7 */ /* 0x000ea400080010ff */
[----:B--2---:R-:W-:Y:S05]  /*8770*/  @!P0 BRA `(.L_x_178) ;  /* 0xfffffffc00f08947 */ /* 0x004fea000383ffff */
[----:B------:R-:W-:Y:S05]  /*8780*/  BRA `(.L_x_179) ;  /* 0xffffffa400f47947 */ /* 0x000fea000383ffff */
.L_x_58:
[----:B---3--:R-:W-:-:S07]  /*8790*/  MOV R0, UR5 ;  /* 0x0000000500007c02 */ /* 0x008fce0008000f00 */
.L_x_180:
[----:B-1----:R1:W2:Y:S02]  /*87a0*/  SYNCS.PHASECHK.TRANS64.TRYWAIT P0, [R0+URZ], R3 ;  /* 0x00000003000075a7 */ /* 0x0022a400080011ff */
[----:B--2---:R-:W-:Y:S05]  /*87b0*/  @!P0 NANOSLEEP.SYNCS 0x989680 ;  /* 0x009896800000895d */ /* 0x004fea0003900000 */
[----:B------:R-:W2:Y:S02]  /*87c0*/  @!P0 SYNCS.PHASECHK.TRANS64 P0, [R0+URZ], R3 ;  /* 0x00000003000085a7 */ /* 0x000ea400080010ff */
[----:B--2---:R-:W-:Y:S05]  /*87d0*/  @!P0 BRA `(.L_x_180) ;  /* 0xfffffffc00f08947 */ /* 0x004fea000383ffff */
[----:B------:R-:W-:Y:S05]  /*87e0*/  BRA `(.L_x_181) ;  /* 0xffffffa800007947 */ /* 0x000fea000383ffff */
.L_x_59:
[----:B---3--:R-:W-:-:S07]  /*87f0*/  MOV R0, UR5 ;  /* 0x0000000500007c02 */ /* 0x008fce0008000f00 */
.L_x_182:
[----:B-1----:R1:W2:Y:S02]  /*8800*/  SYNCS.PHASECHK.TRANS64.TRYWAIT P0, [R0+URZ], R3 ;  /* 0x00000003000075a7 */ /* 0x0022a400080011ff */
[----:B--2---:R-:W-:Y:S05]  /*8810*/  @!P0 NANOSLEEP.SYNCS 0x989680 ;  /* 0x009896800000895d */ /* 0x004fea0003900000 */
[----:B------:R-:W2:Y:S02]  /*8820*/  @!P0 SYNCS.PHASECHK.TRANS64 P0, [R0+URZ], R3 ;  /* 0x00000003000085a7 */ /* 0x000ea400080010ff */
[----:B--2---:R-:W-:Y:S05]  /*8830*/  @!P0 BRA `(.L_x_182) ;  /* 0xfffffffc00f08947 */ /* 0x004fea000383ffff */
[----:B------:R-:W-:Y:S05]  /*8840*/  BRA `(.L_x_183) ;  /* 0xffffffa8000c7947 */ /* 0x000fea000383ffff */
.L_x_62:
[----:B-1----:R1:W2:Y:S02]  /*8850*/  SYNCS.PHASECHK.TRANS64.TRYWAIT P0, [R0+URZ+0x1b0], R4 ;  /* 0x0001b004000075a7 */ /* 0x0022a400080011ff */
[----:B--2---:R-:W-:Y:S05]  /*8860*/  @!P0 NANOSLEEP.SYNCS 0x989680 ;  /* 0x009896800000895d */ /* 0x004fea0003900000 */
[----:B------:R-:W2:Y:S02]  /*8870*/  @!P0 SYNCS.PHASECHK.TRANS64 P0, [R0+URZ+0x1b0], R4 ;  /* 0x0001b004000085a7 */ /* 0x000ea400080010ff */
[----:B--2---:R-:W-:Y:S05]  /*8880*/  @!P0 BRA `(.L_x_62) ;  /* 0xfffffffc00f08947 */ /* 0x004fea000383ffff */
[----:B------:R-:W-:Y:S05]  /*8890*/  BRA `(.L_x_184) ;  /* 0xffffffa800687947 */ /* 0x000fea000383ffff */
.L_x_63:
[----:B------:R-:W-:-:S07]  /*88a0*/  MOV R0, UR5 ;  /* 0x0000000500007c02 */ /* 0x000fce0008000f00 */
.L_x_185:
[----:B-1----:R1:W2:Y:S02]  /*88b0*/  SYNCS.PHASECHK.TRANS64.TRYWAIT P0, [R0+URZ+0x160], R5 ;  /* 0x00016005000075a7 */ /* 0x0022a400080011ff */
[----:B--2---:R-:W-:Y:S05]  /*88c0*/  @!P0 NANOSLEEP.SYNCS 0x989680 ;  /* 0x009896800000895d */ /* 0x004fea0003900000 */
[----:B------:R-:W2:Y:S02]  /*88d0*/  @!P0 SYNCS.PHASECHK.TRANS64 P0, [R0+URZ+0x160], R5 ;  /* 0x00016005000085a7 */ /* 0x000ea400080010ff */
[----:B--2---:R-:W-:Y:S05]  /*88e0*/  @!P0 BRA `(.L_x_185) ;  /* 0xfffffffc00f08947 */ /* 0x004fea000383ffff */
[----:B------:R-:W-:Y:S05]  /*88f0*/  BRA `(.L_x_186) ;  /* 0xffffffa800787947 */ /* 0x000fea000383ffff */
.L_x_64:
[----:B-1----:R1:W2:Y:S02]  /*8900*/  SYNCS.PHASECHK.TRANS64.TRYWAIT P1, [R0+URZ+0x150], R4 ;  /* 0x00015004000075a7 */ /* 0x0022a400080211ff */
[----:B--2---:R-:W-:Y:S05]  /*8910*/  @!P1 NANOSLEEP.SYNCS 0x989680 ;  /* 0x009896800000995d */ /* 0x004fea0003900000 */
[----:B------:R-:W2:Y:S02]  /*8920*/  @!P1 SYNCS.PHASECHK.TRANS64 P1, [R0+URZ+0x150], R4 ;  /* 0x00015004000095a7 */ /* 0x000ea400080210ff */
[----:B--2---:R-:W-:Y:S05]  /*8930*/  @!P1 BRA `(.L_x_64) ;  /* 0xfffffffc00f09947 */ /* 0x004fea000383ffff */
[----:B------:R-:W-:Y:S05]  /*8940*/  BRA `(.L_x_187) ;  /* 0xffffffa800a87947 */ /* 0x000fea000383ffff */
.L_x_67:
[----:B------:R-:W-:-:S07]  /*8950*/  MOV R0, UR5 ;  /* 0x0000000500007c02 */ /* 0x000fce0008000f00 */
.L_x_188:
[----:B-1----:R1:W2:Y:S02]  /*8960*/  SYNCS.PHASECHK.TRANS64.TRYWAIT P0, [R0+URZ+0x160], R2 ;  /* 0x00016002000075a7 */ /* 0x0022a400080011ff */
[----:B--2---:R-:W-:Y:S05]  /*8970*/  @!P0 NANOSLEEP.SYNCS 0x989680 ;  /* 0x009896800000895d */ /* 0x004fea0003900000 */
[----:B------:R-:W2:Y:S02]  /*8980*/  @!P0 SYNCS.PHASECHK.TRANS64 P0, [R0+URZ+0x160], R2 ;  /* 0x00016002000085a7 */ /* 0x000ea400080010ff */
[----:B--2---:R-:W-:Y:S05]  /*8990*/  @!P0 BRA `(.L_x_188) ;  /* 0xfffffffc00f08947 */ /* 0x004fea000383ffff */
[----:B------:R-:W-:Y:S05]  /*89a0*/  BRA `(.L_x_66) ;  /* 0xffffffa800fc7947 */ /* 0x000fea000383ffff */
.L_x_76:
[----:B-1----:R-:W-:-:S04]  /*89b0*/  MOV R3, UR6 ;  /* 0x0000000600037c02 */ /* 0x002fc80008000f00 */
[----:B------:R1:W2:Y:S03]  /*89c0*/  SYNCS.PHASECHK.TRANS64.TRYWAIT P0, [R3+URZ+0x8], R4 ;  /* 0x00000804030075a7 */ /* 0x0002a600080011ff */
[----:B--2---:R-:W-:Y:S05]  /*89d0*/  @!P0 NANOSLEEP.SYNCS 0x989680 ;  /* 0x009896800000895d */ /* 0x004fea0003900000 */
[----:B------:R-:W2:Y:S02]  /*89e0*/  @!P0 SYNCS.PHASECHK.TRANS64 P0, [R3+URZ+0x8], R4 ;  /* 0x00000804030085a7 */ /* 0x000ea400080010ff */
[----:B--2---:R-:W-:Y:S05]  /*89f0*/  @!P0 BRA `(.L_x_76) ;  /* 0xfffffffc00ec8947 */ /* 0x004fea000383ffff */
[----:B------:R-:W-:Y:S05]  /*8a00*/  BRA `(.L_x_75) ;  /* 0xffffffac00b07947 */ /* 0x000fea000383ffff */
.L_x_78:
[----:B------:R-:W-:Y:S01]  /*8a10*/  BSSY B0, `(.L_x_189) ;  /* 0x0000006000007945 */ /* 0x000fe20003800000 */
[----:B------:R-:W-:-:S07]  /*8a20*/  MOV R15, 0xffffffff ;  /* 0xffffffff000f7802 */ /* 0x000fce0000000f00 */
[----:B-1---5:R-:W-:Y:S05]  /*8a30*/  WARPSYNC.COLLECTIVE R15, `(.L_x_190) ;  /* 0x000000000f0c7348 */ /* 0x022fea0003c00000 */
[----:B------:R-:W-:Y:S02]  /*8a40*/  ELECT P6, UR79, PT ;  /* 0x00000000004f782f */ /* 0x000fe400038c0000 */
[----:B------:R-:W-:Y:S01]  /*8a50*/  MOV R14, UR79 ;  /* 0x0000004f000e7c02 */ /* 0x000fe20008000f00 */
[----:B-1---5:R-:W-:Y:S10]  /*8a60*/  ENDCOLLECTIVE ;  /* 0x000000000000791b */ /* 0x022ff40003800000 */
.L_x_190:
[----:B------:R-:W-:Y:S05]  /*8a70*/  BSYNC B0 ;  /* 0x0000000000007941 */ /* 0x000fea0003800000 */
.L_x_189:
[----:B------:R-:W-:Y:S05]  /*8a80*/  BRA `(.L_x_191) ;  /* 0xffffffac00e07947 */ /* 0x000fea000383ffff */
.L_x_80:
[----:B-1----:R-:W-:-:S04]  /*8a90*/  MOV R0, UR6 ;  /* 0x0000000600007c02 */ /* 0x002fc80008000f00 */
[----:B------:R1:W2:Y:S03]  /*8aa0*/  SYNCS.PHASECHK.TRANS64.TRYWAIT P0, [R0+URZ+0x8], R2 ;  /* 0x00000802000075a7 */ /* 0x0002a600080011ff */
[----:B--2---:R-:W-:Y:S05]  /*8ab0*/  @!P0 NANOSLEEP.SYNCS 0x989680 ;  /* 0x009896800000895d */ /* 0x004fea0003900000 */
[----:B------:R-:W2:Y:S02]  /*8ac0*/  @!P0 SYNCS.PHASECHK.TRANS64 P0, [R0+URZ+0x8], R2 ;  /* 0x00000802000085a7 */ /* 0x000ea400080010ff */
[----:B--2---:R-:W-:Y:S05]  /*8ad0*/  @!P0 BRA `(.L_x_80) ;  /* 0xfffffffc00ec8947 */ /* 0x004fea000383ffff */
[----:B------:R-:W-:Y:S05]  /*8ae0*/  BRA `(.L_x_79) ;  /* 0xffffffac00e47947 */ /* 0x000fea000383ffff */
.L_x_81:
[----:B-1----:R1:W2:Y:S02]  /*8af0*/  SYNCS.PHASECHK.TRANS64.TRYWAIT P0, [R0+URZ+0x150], R4 ;  /* 0x00015004000075a7 */ /* 0x0022a400080011ff */
[----:B--2---:R-:W-:Y:S05]  /*8b00*/  @!P0 NANOSLEEP.SYNCS 0x989680 ;  /* 0x009896800000895d */ /* 0x004fea0003900000 */
[----:B------:R-:W2:Y:S02]  /*8b10*/  @!P0 SYNCS.PHASECHK.TRANS64 P0, [R0+URZ+0x150], R4 ;  /* 0x00015004000085a7 */ /* 0x000ea400080010ff */
[----:B--2---:R-:W-:Y:S05]  /*8b20*/  @!P0 BRA `(.L_x_81) ;  /* 0xfffffffc00f08947 */ /* 0x004fea000383ffff */
[----:B------:R-:W-:Y:S05]  /*8b30*/  BRA `(.L_x_192) ;  /* 0xffffffb000d07947 */ /* 0x000fea000383ffff */
.L_x_83:
[----:B------:R-:W-:-:S07]  /*8b40*/  MOV R0, UR9 ;  /* 0x0000000900007c02 */ /* 0x000fce0008000f00 */
.L_x_193:
[----:B-1----:R1:W2:Y:S02]  /*8b50*/  SYNCS.PHASECHK.TRANS64.TRYWAIT P0, [R0+URZ+0x190], R4 ;  /* 0x00019004000075a7 */ /* 0x0022a400080011ff */
[----:B--2---:R-:W-:Y:S05]  /*8b60*/  @!P0 NANOSLEEP.SYNCS 0x989680 ;  /* 0x009896800000895d */ /* 0x004fea0003900000 */
[----:B------:R-:W2:Y:S02]  /*8b70*/  @!P0 SYNCS.PHASECHK.TRANS64 P0, [R0+URZ+0x190], R4 ;  /* 0x00019004000085a7 */ /* 0x000ea400080010ff */
[----:B--2---:R-:W-:Y:S05]  /*8b80*/  @!P0 BRA `(.L_x_193) ;  /* 0xfffffffc00f08947 */ /* 0x004fea000383ffff */
[----:B------:R-:W-:Y:S05]  /*8b90*/  BRA `(.L_x_194) ;  /* 0xffffffb4001c7947 */ /* 0x000fea000383ffff */
.L_x_86:
[----:B------:R-:W-:Y:S07]  /*8ba0*/  MOV R0, UR8 ;  /* 0x0000000800007c02 */ /* 0x000fee0008000f00 */
.L_x_195:
[----:B-1----:R1:W2:Y:S02]  /*8bb0*/  SYNCS.PHASECHK.TRANS64.TRYWAIT P0, [R0+URZ], R4 ;  /* 0x00000004000075a7 */ /* 0x0022a400080011ff */
[----:B--2---:R-:W-:Y:S05]  /*8bc0*/  @!P0 NANOSLEEP.SYNCS 0x989680 ;  /* 0x009896800000895d */ /* 0x004fea0003900000 */
[----:B------:R-:W2:Y:S02]  /*8bd0*/  @!P0 SYNCS.PHASECHK.TRANS64 P0, [R0+URZ], R4 ;  /* 0x00000004000085a7 */ /* 0x000ea400080010ff */
[----:B--2---:R-:W-:Y:S05]  /*8be0*/  @!P0 BRA `(.L_x_195) ;  /* 0xfffffffc00f08947 */ /* 0x004fea000383ffff */
[----:B------:R-:W-:Y:S05]  /*8bf0*/  BRA `(.L_x_85) ;  /* 0xffffffb400307947 */ /* 0x000fea000383ffff */
.L_x_90:
[----:B-1----:R-:W-:-:S07]  /*8c00*/  MOV R0, UR8 ;  /* 0x0000000800007c02 */ /* 0x002fce0008000f00 */
.L_x_196:
[----:B-1----:R1:W2:Y:S02]  /*8c10*/  SYNCS.PHASECHK.TRANS64.TRYWAIT P0, [R0+URZ], R2 ;  /* 0x00000002000075a7 */ /* 0x0022a400080011ff */
[----:B--2---:R-:W-:Y:S05]  /*8c20*/  @!P0 NANOSLEEP.SYNCS 0x989680 ;  /* 0x009896800000895d */ /* 0x004fea0003900000 */
[----:B------:R-:W2:Y:S02]  /*8c30*/  @!P0 SYNCS.PHASECHK.TRANS64 P0, [R0+URZ], R2 ;  /* 0x00000002000085a7 */ /* 0x000ea400080010ff */
[----:B--2---:R-:W-:Y:S05]  /*8c40*/  @!P0 BRA `(.L_x_196) ;  /* 0xfffffffc00f08947 */ /* 0x004fea000383ffff */
[----:B------:R-:W-:Y:S05]  /*8c50*/  BRA `(.L_x_197) ;  /* 0xffffffb800247947 */ /* 0x000fea000383ffff */
.L_x_91:
[----:B------:R-:W-:-:S07]  /*8c60*/  MOV R0, UR8 ;  /* 0x0000000800007c02 */ /* 0x000fce0008000f00 */
.L_x_198:
[----:B-1----:R1:W2:Y:S02]  /*8c70*/  SYNCS.PHASECHK.TRANS64.TRYWAIT P0, [R0+URZ], R3 ;  /* 0x00000003000075a7 */ /* 0x0022a400080011ff */
[----:B--2---:R-:W-:Y:S05]  /*8c80*/  @!P0 NANOSLEEP.SYNCS 0x989680 ;  /* 0x009896800000895d */ /* 0x004fea0003900000 */
[----:B------:R-:W2:Y:S02]  /*8c90*/  @!P0 SYNCS.PHASECHK.TRANS64 P0, [R0+URZ], R3 ;  /* 0x00000003000085a7 */ /* 0x000ea400080010ff */
[----:B--2---:R-:W-:Y:S05]  /*8ca0*/  @!P0 BRA `(.L_x_198) ;  /* 0xfffffffc00f08947 */ /* 0x004fea000383ffff */
[----:B------:R-:W-:Y:S05]  /*8cb0*/  BRA `(.L_x_199) ;  /* 0xffffffb800307947 */ /* 0x000fea000383ffff */
.L_x_92:
[----:B------:R-:W-:-:S07]  /*8cc0*/  MOV R0, UR8 ;  /* 0x0000000800007c02 */ /* 0x000fce0008000f00 */
.L_x_200:
[----:B-1----:R1:W2:Y:S02]  /*8cd0*/  SYNCS.PHASECHK.TRANS64.TRYWAIT P0, [R0+URZ], R3 ;  /* 0x00000003000075a7 */ /* 0x0022a400080011ff */
[----:B--2---:R-:W-:Y:S05]  /*8ce0*/  @!P0 NANOSLEEP.SYNCS 0x989680 ;  /* 0x009896800000895d */ /* 0x004fea0003900000 */
[----:B------:R-:W2:Y:S02]  /*8cf0*/  @!P0 SYNCS.PHASECHK.TRANS64 P0, [R0+URZ], R3 ;  /* 0x00000003000085a7 */ /* 0x000ea400080010ff */
[----:B--2---:R-:W-:Y:S05]  /*8d00*/  @!P0 BRA `(.L_x_200) ;  /* 0xfffffffc00f08947 */ /* 0x004fea000383ffff */
[----:B------:R-:W-:Y:S05]  /*8d10*/  BRA `(.L_x_201) ;  /* 0xffffffb8003c7947 */ /* 0x000fea000383ffff */
.L_x_95:
[----:B------:R-:W-:-:S07]  /*8d20*/  MOV R0, UR7 ;  /* 0x0000000700007c02 */ /* 0x000fce0008000f00 */
.L_x_202:
[----:B-1----:R1:W2:Y:S02]  /*8d30*/  SYNCS.PHASECHK.TRANS64.TRYWAIT P1, [R0+URZ+0x1d0], R2 ;  /* 0x0001d002000075a7 */ /* 0x0022a400080211ff */
[----:B--2---:R-:W-:Y:S05]  /*8d40*/  @!P1 NANOSLEEP.SYNCS 0x989680 ;  /* 0x009896800000995d */ /* 0x004fea0003900000 */
[----:B------:R-:W2:Y:S02]  /*8d50*/  @!P1 SYNCS.PHASECHK.TRANS64 P1, [R0+URZ+0x1d0], R2 ;  /* 0x0001d002000095a7 */ /* 0x000ea400080210ff */
[----:B--2---:R-:W-:Y:S05]  /*8d60*/  @!P1 BRA `(.L_x_202) ;  /* 0xfffffffc00f09947 */ /* 0x004fea000383ffff */
[----:B------:R-:W-:Y:S05]  /*8d70*/  BRA `(.L_x_203) ;  /* 0xffffffb800887947 */ /* 0x000fea000383ffff */
.L_x_100:
[----:B--2---:R2:W4:Y:S02]  /*8d80*/  SYNCS.PHASECHK.TRANS64.TRYWAIT P0, [R0+URZ+0x150], R2 ;  /* 0x00015002000075a7 */ /* 0x00452400080011ff */
[----:B----4-:R-:W-:Y:S05]  /*8d90*/  @!P0 NANOSLEEP.SYNCS 0x989680 ;  /* 0x009896800000895d */ /* 0x010fea0003900000 */
[----:B------:R-:W4:Y:S02]  /*8da0*/  @!P0 SYNCS.PHASECHK.TRANS64 P0, [R0+URZ+0x150], R2 ;  /* 0x00015002000085a7 */ /* 0x000f2400080010ff */
[----:B----4-:R-:W-:Y:S05]  /*8db0*/  @!P0 BRA `(.L_x_100) ;  /* 0xfffffffc00f08947 */ /* 0x010fea000383ffff */
[----:B------:R-:W-:Y:S05]  /*8dc0*/  BRA `(.L_x_204) ;  /* 0xffffffbc00887947 */ /* 0x000fea000383ffff */
.L_x_103:
[----:B------:R-:W-:Y:S07]  /*8dd0*/  MOV R0, UR6 ;  /* 0x0000000600007c02 */ /* 0x000fee0008000f00 */
.L_x_205:
[----:B--2---:R2:W4:Y:S02]  /*8de0*/  SYNCS.PHASECHK.TRANS64.TRYWAIT P0, [R0+URZ+0x148], R2 ;  /* 0x00014802000075a7 */ /* 0x00452400080011ff */
[----:B----4-:R-:W-:Y:S05]  /*8df0*/  @!P0 NANOSLEEP.SYNCS 0x989680 ;  /* 0x009896800000895d */ /* 0x010fea0003900000 */
[----:B------:R-:W4:Y:S02]  /*8e00*/  @!P0 SYNCS.PHASECHK.TRANS64 P0, [R0+URZ+0x148], R2 ;  /* 0x00014802000085a7 */ /* 0x000f2400080010ff */
[----:B----4-:R-:W-:Y:S05]  /*8e10*/  @!P0 BRA `(.L_x_205) ;  /* 0xfffffffc00f08947 */ /* 0x010fea000383ffff */
[----:B------:R-:W-:Y:S05]  /*8e20*/  BRA `(.L_x_102) ;  /* 0xffffffc000687947 */ /* 0x000fea000383ffff */
.L_x_106:
[----:B------:R-:W-:Y:S07]  /*8e30*/  MOV R0, UR15 ;  /* 0x0000000f00007c02 */ /* 0x000fee0008000f00 */
.L_x_206:
[----:B-1----:R1:W2:Y:S02]  /*8e40*/  SYNCS.PHASECHK.TRANS64.TRYWAIT P0, [R0+URZ+0x128], R4 ;  /* 0x00012804000075a7 */ /* 0x0022a400080011ff */
[----:B--2---:R-:W-:Y:S05]  /*8e50*/  @!P0 NANOSLEEP.SYNCS 0x989680 ;  /* 0x009896800000895d */ /* 0x004fea0003900000 */
[----:B------:R-:W2:Y:S02]  /*8e60*/  @!P0 SYNCS.PHASECHK.TRANS64 P0, [R0+URZ+0x128], R4 ;  /* 0x00012804000085a7 */ /* 0x000ea400080010ff */
[----:B--2---:R-:W-:Y:S05]  /*8e70*/  @!P0 BRA `(.L_x_206) ;  /* 0xfffffffc00f08947 */ /* 0x004fea000383ffff */
[----:B------:R-:W-:Y:S05]  /*8e80*/  BRA `(.L_x_207) ;  /* 0xffffffc000e07947 */ /* 0x000fea000383ffff */
.L_x_107:
[----:B------:R-:W-:Y:S07]  /*8e90*/  MOV R0, UR13 ;  /* 0x0000000d00007c02 */ /* 0x000fee0008000f00 */
.L_x_208:
[----:B-1----:R1:W2:Y:S02]  /*8ea0*/  SYNCS.PHASECHK.TRANS64.TRYWAIT P0, [R0+URZ+0x128], R33 ;  /* 0x00012821000075a7 */ /* 0x0022a400080011ff */
[----:B--2---:R-:W-:Y:S05]  /*8eb0*/  @!P0 NANOSLEEP.SYNCS 0x989680 ;  /* 0x009896800000895d */ /* 0x004fea0003900000 */
[----:B------:R-:W2:Y:S02]  /*8ec0*/  @!P0 SYNCS.PHASECHK.TRANS64 P0, [R0+URZ+0x128], R33 ;  /* 0x00012821000085a7 */ /* 0x000ea400080010ff */
[----:B--2---:R-:W-:Y:S05]  /*8ed0*/  @!P0 BRA `(.L_x_208) ;  /* 0xfffffffc00f08947 */ /* 0x004fea000383ffff */
[----:B------:R-:W-:Y:S05]  /*8ee0*/  BRA `(.L_x_209) ;  /* 0xffffffc4009c7947 */ /* 0x000fea000383ffff */
.L_x_109:
[----:B------:R-:W-:-:S07]  /*8ef0*/  MOV R0, UR4 ;  /* 0x0000000400007c02 */ /* 0x000fce0008000f00 */
.L_x_210:
[----:B-1----:R1:W4:Y:S02]  /*8f00*/  SYNCS.PHASECHK.TRANS64.TRYWAIT P0, [R0+URZ], R2 ;  /* 0x00000002000075a7 */ /* 0x00232400080011ff */
[----:B----4-:R-:W-:Y:S05]  /*8f10*/  @!P0 NANOSLEEP.SYNCS 0x989680 ;  /* 0x009896800000895d */ /* 0x010fea0003900000 */
[----:B------:R-:W4:Y:S02]  /*8f20*/  @!P0 SYNCS.PHASECHK.TRANS64 P0, [R0+URZ], R2 ;  /* 0x00000002000085a7 */ /* 0x000f2400080010ff */
[----:B----4-:R-:W-:Y:S05]  /*8f30*/  @!P0 BRA `(.L_x_210) ;  /* 0xfffffffc00f08947 */ /* 0x010fea000383ffff */
[----:B------:R-:W-:Y:S05]  /*8f40*/  BRA `(.L_x_211) ;  /* 0xffffffc800447947 */ /* 0x000fea000383ffff */
.L_x_110:
[----:B------:R-:W-:-:S07]  /*8f50*/  MOV R0, UR4 ;  /* 0x0000000400007c02 */ /* 0x000fce0008000f00 */
.L_x_212:
[----:B-1----:R1:W4:Y:S02]  /*8f60*/  SYNCS.PHASECHK.TRANS64.TRYWAIT P0, [R0+URZ], R2 ;  /* 0x00000002000075a7 */ /* 0x00232400080011ff */
[----:B----4-:R-:W-:Y:S05]  /*8f70*/  @!P0 NANOSLEEP.SYNCS 0x989680 ;  /* 0x009896800000895d */ /* 0x010fea0003900000 */
[----:B------:R-:W4:Y:S02]  /*8f80*/  @!P0 SYNCS.PHASECHK.TRANS64 P0, [R0+URZ], R2 ;  /* 0x00000002000085a7 */ /* 0x000f2400080010ff */
[----:B----4-:R-:W-:Y:S05]  /*8f90*/  @!P0 BRA `(.L_x_212) ;  /* 0xfffffffc00f08947 */ /* 0x010fea000383ffff */
[----:B------:R-:W-:Y:S05]  /*8fa0*/  BRA `(.L_x_213) ;  /* 0xffffffc800507947 */ /* 0x000fea000383ffff */
.L_x_112:
[----:B--2---:R2:W3:Y:S02]  /*8fb0*/  SYNCS.PHASECHK.TRANS64.TRYWAIT P0, [R0+URZ+0x150], R2 ;  /* 0x00015002000075a7 */ /* 0x0044e400080011ff */
[----:B---3--:R-:W-:Y:S05]  /*8fc0*/  @!P0 NANOSLEEP.SYNCS 0x989680 ;  /* 0x009896800000895d */ /* 0x008fea0003900000 */
[----:B------:R-:W3:Y:S02]  /*8fd0*/  @!P0 SYNCS.PHASECHK.TRANS64 P0, [R0+URZ+0x150], R2 ;  /* 0x00015002000085a7 */ /* 0x000ee400080010ff */
[----:B---3--:R-:W-:Y:S05]  /*8fe0*/  @!P0 BRA `(.L_x_112) ;  /* 0xfffffffc00f08947 */ /* 0x008fea000383ffff */
[----:B------:R-:W-:Y:S05]  /*8ff0*/  BRA `(.L_x_214) ;  /* 0xffffffcc00547947 */ /* 0x000fea000383ffff */
.L_x_123:
[----:B-1----:R1:W2:Y:S02]  /*9000*/  SYNCS.PHASECHK.TRANS64.TRYWAIT P1, [R6+URZ+0x110], R3 ;  /* 0x00011003060075a7 */ /* 0x0022a400080211ff */
[----:B--2---:R-:W-:Y:S05]  /*9010*/  @!P1 NANOSLEEP.SYNCS 0x989680 ;  /* 0x009896800000995d */ /* 0x004fea0003900000 */
[----:B------:R-:W2:Y:S02]  /*9020*/  @!P1 SYNCS.PHASECHK.TRANS64 P1, [R6+URZ+0x110], R3 ;  /* 0x00011003060095a7 */ /* 0x000ea400080210ff */
[----:B--2---:R-:W-:Y:S05]  /*9030*/  @!P1 BRA `(.L_x_123) ;  /* 0xfffffffc00f09947 */ /* 0x004fea000383ffff */
[----:B------:R-:W-:Y:S05]  /*9040*/  BRA `(.L_x_122) ;  /* 0xffffffd800c07947 */ /* 0x000fea000383ffff */
.L_x_125:
[----:B-1----:R1:W4:Y:S02]  /*9050*/  SYNCS.PHASECHK.TRANS64.TRYWAIT P0, [R77+URZ+0x170], R0 ;  /* 0x000170004d0075a7 */ /* 0x00232400080011ff */
[----:B----4-:R-:W-:Y:S05]  /*9060*/  @!P0 NANOSLEEP.SYNCS 0x989680 ;  /* 0x009896800000895d */ /* 0x010fea0003900000 */
[----:B------:R-:W4:Y:S02]  /*9070*/  @!P0 SYNCS.PHASECHK.TRANS64 P0, [R77+URZ+0x170], R0 ;  /* 0x000170004d0085a7 */ /* 0x000f2400080010ff */
[----:B----4-:R-:W-:Y:S05]  /*9080*/  @!P0 BRA `(.L_x_125) ;  /* 0xfffffffc00f08947 */ /* 0x010fea000383ffff */
[----:B------:R-:W-:Y:S05]  /*9090*/  BRA `(.L_x_124) ;  /* 0xffffffd800f07947 */ /* 0x000fea000383ffff */
.L_x_136:
[----:B-1----:R1:W2:Y:S02]  /*90a0*/  SYNCS.PHASECHK.TRANS64.TRYWAIT P0, [R3+URZ+0x110], R79 ;  /* 0x0001104f030075a7 */ /* 0x0022a400080011ff */
[----:B--2---:R-:W-:Y:S05]  /*90b0*/  @!P0 NANOSLEEP.SYNCS 0x989680 ;  /* 0x009896800000895d */ /* 0x004fea0003900000 */
[----:B------:R-:W2:Y:S02]  /*90c0*/  @!P0 SYNCS.PHASECHK.TRANS64 P0, [R3+URZ+0x110], R79 ;  /* 0x0001104f030085a7 */ /* 0x000ea400080010ff */
[----:B--2---:R-:W-:Y:S05]  /*90d0*/  @!P0 BRA `(.L_x_136) ;  /* 0xfffffffc00f08947 */ /* 0x004fea000383ffff */
[----:B------:R-:W-:Y:S05]  /*90e0*/  BRA `(.L_x_135) ;  /* 0xffffffe400147947 */ /* 0x000fea000383ffff */
        .weak           $__internal_0_$__cuda_sm10x_tcgen05_guardrail_trap_col_being_dealloced_not_returned_by_alloc
        .type           $__internal_0_$__cuda_sm10x_tcgen05_guardrail_trap_col_being_dealloced_not_returned_by_alloc,@function
        .size           $__internal_0_$__cuda_sm10x_tcgen05_guardrail_trap_col_being_dealloced_not_returned_by_alloc,($__internal_1_$__cuda_sm10x_tcgen05_guardrail_trap_phase_invalid_during_alloc - $__internal_0_$__cuda_sm10x_tcgen05_guardrail_trap_col_being_dealloced_not_returned_by_alloc)
$__internal_0_$__cuda_sm10x_tcgen05_guardrail_trap_col_being_dealloced_not_returned_by_alloc:
[----:B------:R-:W-:Y:S05]  /*90f0*/  BPT.TRAP 0x1 ;  /* 0x000000040000795c */ /* 0x000fea0000300000 */
[----:B------:R-:W-:-:S04]  /*9100*/  HFMA2 R3, -RZ, RZ, 0, 0 ;  /* 0x00000000ff037431 */ /* 0x000fc800000001ff */
[----:B------:R-:W-:Y:S05]  /*9110*/  RET.REL.NODEC R2 `(_ZN7cutlass13device_kernelINS_4gemm6kernel13GemmUniversalIN4cute5tupleIJiiiiEEENS1_10collective13CollectiveMmaINS1_35MainloopSm100TmaUmmaWarpSpecializedILi17ELi2ELi4ENS5_IJNS4_1CILi2EEENSA_ILi1EEESC_EEEEENS5_IJNSA_ILi128EEENSA_ILi64EEESG_EEENS_10bfloat16_tENS5_IJlSC_lEEESI_SJ_NS4_8TiledMMAINS4_8MMA_AtomIJNS4_26SM100_MMA_F16BF16_2x1SM_SSISI_SI_fLi128ELi64ELNS4_4UMMA5MajorE0ELSO_0ELNSN_7ScaleInE0ELSP_0EEEEEENS4_6LayoutINS5_IJSC_SC_SC_EEENS5_IJNSA_ILi0EEESU_SU_EEEEENS5_IJNS4_10UnderscoreESX_SX_EEEEENS4_18SM100_TMA_2SM_LOADENS4_14ComposedLayoutINS4_7SwizzleILi3ELi4ELi3EEENS4_18smem_ptr_flag_bitsILi16EEENSS_INS5_IJNSA_ILi8EEESG_EEENS5_IJSG_SC_EEEEEEEvNS4_8identityES10_S1A_vS1B_EENS_8epilogue10collective18CollectiveEpilogueINS1D_23Sm100TmaWarpSpecializedILi3ELi2ELi16ELb1ELb0EEEJNS5_IJSG_SG_SG_EEENS5_IJNSS_ISG_SC_EENSS_INS5_IJNSA_ILi16EEESB_EEENS5_IJSC_NSA_ILi32EEEEEEEEEEESI_SJ_SI_SJ_NS1D_6fusion15FusionCallbacksIS1H_NS1Q_17LinCombPerRowBiasISI_fSI_SI_fLi8ELNS_15FloatRoundStyleE2EEES1I_S1P_JEEENS4_5SM1004TMEM4LOAD26SM100_TMEM_LOAD_32dp32b16xENS4_13SM90_TMA_LOADENS11_INS12_ILi1ELi4ELi3EEES15_NSS_INS5_IJS16_S1K_EEENS5_IJS1K_SC_EEEEEEENS4_39AutoVectorizingCopyWithAssumedAlignmentILi128EEENS4_14SM90_TMA_STOREES25_S27_S27_EEEvvEEEEvNT_6ParamsE) ;  /* 0xffffff6c02b87950 */ /* 0x000fea0003c3ffff */
        .weak           $__internal_1_$__cuda_sm10x_tcgen05_guardrail_trap_phase_invalid_during_alloc
        .type           $__internal_1_$__cuda_sm10x_tcgen05_guardrail_trap_phase_invalid_during_alloc,@function
        .size           $__internal_1_$__cuda_sm10x_tcgen05_guardrail_trap_phase_invalid_during_alloc,($__internal_2_$__cuda_sm10x_tcgen05_guardrail_trap_unallocated_columns_being_dealloced - $__internal_1_$__cuda_sm10x_tcgen05_guardrail_trap_phase_invalid_during_alloc)
$__internal_1_$__cuda_sm10x_tcgen05_guardrail_trap_phase_invalid_during_alloc:
[----:B------:R-:W-:Y:S05]  /*9120*/  BPT.TRAP 0x1 ;  /* 0x000000040000795c */ /* 0x000fea0000300000 */
[----:B------:R-:W-:-:S04]  /*9130*/  MOV R3, 0x0 ;  /* 0x0000000000037802 */ /* 0x000fc80000000f00 */
[----:B------:R-:W-:Y:S05]  /*9140*/  RET.REL.NODEC R2 `(_ZN7cutlass13device_kernelINS_4gemm6kernel13GemmUniversalIN4cute5tupleIJiiiiEEENS1_10collective13CollectiveMmaINS1_35MainloopSm100TmaUmmaWarpSpecializedILi17ELi2ELi4ENS5_IJNS4_1CILi2EEENSA_ILi1EEESC_EEEEENS5_IJNSA_ILi128EEENSA_ILi64EEESG_EEENS_10bfloat16_tENS5_IJlSC_lEEESI_SJ_NS4_8TiledMMAINS4_8MMA_AtomIJNS4_26SM100_MMA_F16BF16_2x1SM_SSISI_SI_fLi128ELi64ELNS4_4UMMA5MajorE0ELSO_0ELNSN_7ScaleInE0ELSP_0EEEEEENS4_6LayoutINS5_IJSC_SC_SC_EEENS5_IJNSA_ILi0EEESU_SU_EEEEENS5_IJNS4_10UnderscoreESX_SX_EEEEENS4_18SM100_TMA_2SM_LOADENS4_14ComposedLayoutINS4_7SwizzleILi3ELi4ELi3EEENS4_18smem_ptr_flag_bitsILi16EEENSS_INS5_IJNSA_ILi8EEESG_EEENS5_IJSG_SC_EEEEEEEvNS4_8identityES10_S1A_vS1B_EENS_8epilogue10collective18CollectiveEpilogueINS1D_23Sm100TmaWarpSpecializedILi3ELi2ELi16ELb1ELb0EEEJNS5_IJSG_SG_SG_EEENS5_IJNSS_ISG_SC_EENSS_INS5_IJNSA_ILi16EEESB_EEENS5_IJSC_NSA_ILi32EEEEEEEEEEESI_SJ_SI_SJ_NS1D_6fusion15FusionCallbacksIS1H_NS1Q_17LinCombPerRowBiasISI_fSI_SI_fLi8ELNS_15FloatRoundStyleE2EEES1I_S1P_JEEENS4_5SM1004TMEM4LOAD26SM100_TMEM_LOAD_32dp32b16xENS4_13SM90_TMA_LOADENS11_INS12_ILi1ELi4ELi3EEES15_NSS_INS5_IJS16_S1K_EEENS5_IJS1K_SC_EEEEEEENS4_39AutoVectorizingCopyWithAssumedAlignmentILi128EEENS4_14SM90_TMA_STOREES25_S27_S27_EEEvvEEEEvNT_6ParamsE) ;  /* 0xffffff6c02ac7950 */ /* 0x000fea0003c3ffff */
        .weak           $__internal_2_$__cuda_sm10x_tcgen05_guardrail_trap_unallocated_columns_being_dealloced
        .type           $__internal_2_$__cuda_sm10x_tcgen05_guardrail_trap_unallocated_columns_being_dealloced,@function
        .size           $__internal_2_$__cuda_sm10x_tcgen05_guardrail_trap_unallocated_columns_being_dealloced,(.L_x_216 - $__internal_2_$__cuda_sm10x_tcgen05_guardrail_trap_unallocated_columns_being_dealloced)
$__internal_2_$__cuda_sm10x_tcgen05_guardrail_trap_unallocated_columns_being_dealloced:
[----:B------:R-:W-:Y:S05]  /*9150*/  BPT.TRAP 0x1 ;  /* 0x000000040000795c */ /* 0x000fea0000300000 */
[----:B------:R-:W-:-:S04]  /*9160*/  HFMA2 R3, -RZ, RZ, 0, 0 ;  /* 0x00000000ff037431 */ /* 0x000fc800000001ff */
[----:B------:R-:W-:Y:S05]  /*9170*/  RET.REL.NODEC R2 `(_ZN7cutlass13device_kernelINS_4gemm6kernel13GemmUniversalIN4cute5tupleIJiiiiEEENS1_10collective13CollectiveMmaINS1_35MainloopSm100TmaUmmaWarpSpecializedILi17ELi2ELi4ENS5_IJNS4_1CILi2EEENSA_ILi1EEESC_EEEEENS5_IJNSA_ILi128EEENSA_ILi64EEESG_EEENS_10bfloat16_tENS5_IJlSC_lEEESI_SJ_NS4_8TiledMMAINS4_8MMA_AtomIJNS4_26SM100_MMA_F16BF16_2x1SM_SSISI_SI_fLi128ELi64ELNS4_4UMMA5MajorE0ELSO_0ELNSN_7ScaleInE0ELSP_0EEEEEENS4_6LayoutINS5_IJSC_SC_SC_EEENS5_IJNSA_ILi0EEESU_SU_EEEEENS5_IJNS4_10UnderscoreESX_SX_EEEEENS4_18SM100_TMA_2SM_LOADENS4_14ComposedLayoutINS4_7SwizzleILi3ELi4ELi3EEENS4_18smem_ptr_flag_bitsILi16EEENSS_INS5_IJNSA_ILi8EEESG_EEENS5_IJSG_SC_EEEEEEEvNS4_8identityES10_S1A_vS1B_EENS_8epilogue10collective18CollectiveEpilogueINS1D_23Sm100TmaWarpSpecializedILi3ELi2ELi16ELb1ELb0EEEJNS5_IJSG_SG_SG_EEENS5_IJNSS_ISG_SC_EENSS_INS5_IJNSA_ILi16EEESB_EEENS5_IJSC_NSA_ILi32EEEEEEEEEEESI_SJ_SI_SJ_NS1D_6fusion15FusionCallbacksIS1H_NS1Q_17LinCombPerRowBiasISI_fSI_SI_fLi8ELNS_15FloatRoundStyleE2EEES1I_S1P_JEEENS4_5SM1004TMEM4LOAD26SM100_TMEM_LOAD_32dp32b16xENS4_13SM90_TMA_LOADENS11_INS12_ILi1ELi4ELi3EEES15_NSS_INS5_IJS16_S1K_EEENS5_IJS1K_SC_EEEEEEENS4_39AutoVectorizingCopyWithAssumedAlignmentILi128EEENS4_14SM90_TMA_STOREES25_S27_S27_EEEvvEEEEvNT_6ParamsE) ;  /* 0xffffff6c02a07950 */ /* 0x000fea0003c3ffff */
.L_x_215:
[----:B------:R-:W-:-:S00]  /*9180*/  BRA `(.L_x_215) ;  /* 0xfffffffc00fc7947 */ /* 0x000fc0000383ffff */
[----:B------:R-:W-:-:S00]  /*9190*/  NOP ;  /* 0x0000000000007918 */ /* 0x000fc00000000000 */
        /* <DEDUP_REMOVED lines=14> */
.L_x_216:


//--------------------- .nv.global.init           --------------------------
	.section	.nv.global.init,"aw",@progbits
.nv.global.init:
	.type		$str$27,@object
	.size		$str$27,($str$28 - $str$27)
$str$27:
        /*0000*/ 	.byte	0x28, 0x61, 0x64, 0x64, 0x72, 0x65, 0x73, 0x73, 0x20, 0x26, 0x20, 0x6d, 0x61, 0x73, 0x6b, 0x29
        /*0010*/ 	.byte	0x20, 0x3d, 0x3d, 0x20, 0x30, 0x00
	.type		$str$28,@object
	.size		$str$28,($str$26 - $str$28)
$str$28:
        /*0016*/ 	.byte	0x2f, 0x74, 0x6d, 0x70, 0x2f, 0x63, 0x75, 0x74, 0x6c, 0x61, 0x73, 0x73, 0x5f, 0x73, 0x77, 0x65
        /*0026*/ 	.byte	0x65, 0x70, 0x5f, 0x73, 0x72, 0x63, 0x2f, 0x69, 0x6e, 0x63, 0x6c, 0x75, 0x64, 0x65, 0x2f, 0x63
        /*0036*/ 	.byte	0x75, 0x74, 0x65, 0x2f, 0x70, 0x6f, 0x69, 0x6e, 0x74, 0x65, 0x72, 0x5f, 0x66, 0x6c, 0x61, 0x67
        /*0046*/ 	.byte	0x67, 0x65, 0x64, 0x2e, 0x68, 0x70, 0x70, 0x00
	.type		$str$26,@object
	.size		$str$26,($str$25 - $str$26)
$str$26:
        /*004e*/ 	.byte	0x2f, 0x74, 0x6d, 0x70, 0x2f, 0x63, 0x75, 0x74, 0x6c, 0x61, 0x73, 0x73, 0x5f, 0x73, 0x77, 0x65
        /*005e*/ 	.byte	0x65, 0x70, 0x5f, 0x73, 0x72, 0x63, 0x2f, 0x69, 0x6e, 0x63, 0x6c, 0x75, 0x64, 0x65, 0x2f, 0x63
        /*006e*/ 	.byte	0x75, 0x74, 0x65, 0x2f, 0x61, 0x74, 0x6f, 0x6d, 0x2f, 0x63, 0x6f, 0x70, 0x79, 0x5f, 0x74, 0x72
        /*007e*/ 	.byte	0x61, 0x69, 0x74, 0x73, 0x5f, 0x73, 0x6d, 0x31, 0x30, 0x30, 0x2e, 0x68, 0x70, 0x70, 0x00
	.type		$str$25,@object
	.size		$str$25,(__unnamed_1 - $str$25)
$str$25:
        /*008d*/ 	.byte	0x28, 0x28, 0x75, 0x69, 0x6e, 0x74, 0x33, 0x32, 0x5f, 0x74, 0x28, 0x74, 0x68, 0x72, 0x65, 0x61
        /*009d*/ 	.byte	0x64, 0x49, 0x64, 0x78, 0x2e, 0x78, 0x29, 0x20, 0x2f, 0x20, 0x33, 0x32, 0x29, 0x20, 0x25, 0x20
        /*00ad*/ 	.byte	0x34, 0x29, 0x20, 0x3d, 0x3d, 0x20, 0x28, 0x28, 0x28, 0x74, 0x6d, 0x65, 0x6d, 0x5f, 0x61, 0x64
        /*00bd*/ 	.byte	0x64, 0x72, 0x20, 0x3e, 0x3e, 0x20, 0x31, 0x36, 0x29, 0x20, 0x2f, 0x20, 0x33, 0x32, 0x29, 0x20
        /*00cd*/ 	.byte	0x25, 0x20, 0x34, 0x29, 0x00
	.type		__unnamed_1,@object
	.size		__unnamed_1,(__unnamed_2 - __unnamed_1)
__unnamed_1:
        /*00d2*/ 	.byte	0x61, 0x75, 0x74, 0x6f, 0x20, 0x63, 0x75, 0x74, 0x65, 0x3a, 0x3a, 0x61, 0x73, 0x5f, 0x70, 0x6f
        /* <DEDUP_REMOVED lines=24> */
        /*0262*/ 	.byte	0x43, 0x3c, 0x32, 0x30, 0x34, 0x38, 0x3e, 0x3e, 0x3e, 0x3e, 0x5d, 0x00
	.type		__unnamed_2,@object
	.size		__unnamed_2,(.L_2 - __unnamed_2)
__unnamed_2:
        /* <DEDUP_REMOVED lines=40> */
        /*04ee*/ 	.byte	0x3a, 0x3a, 0x43, 0x3c, 0x30, 0x3e, 0x3e, 0x3e, 0x3e, 0x5d, 0x00
.L_2:


//--------------------- .nv.shared._ZN7cutlass13device_kernelINS_4gemm6kernel13GemmUniversalIN4cute5tupleIJiiiiEEENS1_10collective13CollectiveMmaINS1_35MainloopSm100TmaUmmaWarpSpecializedILi17ELi2ELi4ENS5_IJNS4_1CILi2EEENSA_ILi1EEESC_EEEEENS5_IJNSA_ILi128EEENSA_ILi64EEESG_EEENS_10bfloat16_tENS5_IJlSC_lEEESI_SJ_NS4_8TiledMMAINS4_8MMA_AtomIJNS4_26SM100_MMA_F16BF16_2x1SM_SSISI_SI_fLi128ELi64ELNS4_4UMMA5MajorE0ELSO_0ELNSN_7ScaleInE0ELSP_0EEEEEENS4_6LayoutINS5_IJSC_SC_SC_EEENS5_IJNSA_ILi0EEESU_SU_EEEEENS5_IJNS4_10UnderscoreESX_SX_EEEEENS4_18SM100_TMA_2SM_LOADENS4_14ComposedLayoutINS4_7SwizzleILi3ELi4ELi3EEENS4_18smem_ptr_flag_bitsILi16EEENSS_INS5_IJNSA_ILi8EEESG_EEENS5_IJSG_SC_EEEEEEEvNS4_8identityES10_S1A_vS1B_EENS_8epilogue10collective18CollectiveEpilogueINS1D_23Sm100TmaWarpSpecializedILi3ELi2ELi16ELb1ELb0EEEJNS5_IJSG_SG_SG_EEENS5_IJNSS_ISG_SC_EENSS_INS5_IJNSA_ILi16EEESB_EEENS5_IJSC_NSA_ILi32EEEEEEEEEEESI_SJ_SI_SJ_NS1D_6fusion15FusionCallbacksIS1H_NS1Q_17LinCombPerRowBiasISI_fSI_SI_fLi8ELNS_15FloatRoundStyleE2EEES1I_S1P_JEEENS4_5SM1004TMEM4LOAD26SM100_TMEM_LOAD_32dp32b16xENS4_13SM90_TMA_LOADENS11_INS12_ILi1ELi4ELi3EEES15_NSS_INS5_IJS16_S1K_EEENS5_IJS1K_SC_EEEEEEENS4_39AutoVectorizingCopyWithAssumedAlignmentILi128EEENS4_14SM90_TMA_STOREES25_S27_S27_EEEvvEEEEvNT_6ParamsE --------------------------
	.section	.nv.shared._ZN7cutlass13device_kernelINS_4gemm6kernel13GemmUniversalIN4cute5tupleIJiiiiEEENS1_10collective13CollectiveMmaINS1_35MainloopSm100TmaUmmaWarpSpecializedILi17ELi2ELi4ENS5_IJNS4_1CILi2EEENSA_ILi1EEESC_EEEEENS5_IJNSA_ILi128EEENSA_ILi64EEESG_EEENS_10bfloat16_tENS5_IJlSC_lEEESI_SJ_NS4_8TiledMMAINS4_8MMA_AtomIJNS4_26SM100_MMA_F16BF16_2x1SM_SSISI_SI_fLi128ELi64ELNS4_4UMMA5MajorE0ELSO_0ELNSN_7ScaleInE0ELSP_0EEEEEENS4_6LayoutINS5_IJSC_SC_SC_EEENS5_IJNSA_ILi0EEESU_SU_EEEEENS5_IJNS4_10UnderscoreESX_SX_EEEEENS4_18SM100_TMA_2SM_LOADENS4_14ComposedLayoutINS4_7SwizzleILi3ELi4ELi3EEENS4_18smem_ptr_flag_bitsILi16EEENSS_INS5_IJNSA_ILi8EEESG_EEENS5_IJSG_SC_EEEEEEEvNS4_8identityES10_S1A_vS1B_EENS_8epilogue10collective18CollectiveEpilogueINS1D_23Sm100TmaWarpSpecializedILi3ELi2ELi16ELb1ELb0EEEJNS5_IJSG_SG_SG_EEENS5_IJNSS_ISG_SC_EENSS_INS5_IJNSA_ILi16EEESB_EEENS5_IJSC_NSA_ILi32EEEEEEEEEEESI_SJ_SI_SJ_NS1D_6fusion15FusionCallbacksIS1H_NS1Q_17LinCombPerRowBiasISI_fSI_SI_fLi8ELNS_15FloatRoundStyleE2EEES1I_S1P_JEEENS4_5SM1004TMEM4LOAD26SM100_TMEM_LOAD_32dp32b16xENS4_13SM90_TMA_LOADENS11_INS12_ILi1ELi4ELi3EEES15_NSS_INS5_IJS16_S1K_EEENS5_IJS1K_SC_EEEEEEENS4_39AutoVectorizingCopyWithAssumedAlignmentILi128EEENS4_14SM90_TMA_STOREES25_S27_S27_EEEvvEEEEvNT_6ParamsE,"aw",@nobits
	.sectionflags	@""
	.align	16
	.zero		1024


//--------------------- .nv.shared.reserved.0     --------------------------
	.section	.nv.shared.reserved.0,"aw",@nobits
	.weak		__nv_reservedSMEM_offset_0_alias
	.size		__nv_reservedSMEM_offset_0_alias, 0, 64
	.other		__nv_reservedSMEM_offset_0_alias,@"STO_CUDA_RESERVED_SHARED STV_DEFAULT"
__nv_reservedSMEM_offset_0_alias:
	.zero		0
.nv.shared.reserved.0:
	.zero		64
	.weak		__nv_reservedSMEM_tcgen05_partition
	.type		__nv_reservedSMEM_tcgen05_partition,@object
	.size		__nv_reservedSMEM_tcgen05_partition,(.L_0 - __nv_reservedSMEM_tcgen05_partition)
__nv_reservedSMEM_tcgen05_partition:
	.zero		32
.L_0:


//--------------------- .nv.global                --------------------------
	.section	.nv.global,"aw",@nobits
.nv.global:
	.type		_ZN39_INTERNAL_fe30b301_4_k_cu_ab3cf9ae_29514cute1_E,@object
	.size		_ZN39_INTERNAL_fe30b301_4_k_cu_ab3cf9ae_29514cute1_E,(_ZN39_INTERNAL_fe30b301_4_k_cu_ab3cf9ae_29514cuda3std3__45__cpo6cbeginE - _ZN39_INTERNAL_fe30b301_4_k_cu_ab3cf9ae_29514cute1_E)
_ZN39_INTERNAL_fe30b301_4_k_cu_ab3cf9ae_29514cute1_E:
	.zero		1
	.type		_ZN39_INTERNAL_fe30b301_4_k_cu_ab3cf9ae_29514cuda3std3__45__cpo6cbeginE,@object
	.size		_ZN39_INTERNAL_fe30b301_4_k_cu_ab3cf9ae_29514cuda3std3__45__cpo6cbeginE,(_ZN39_INTERNAL_fe30b301_4_k_cu_ab3cf9ae_29514cuda3std3__48in_placeE - _ZN39_INTERNAL_fe30b301_4_k_cu_ab3cf9ae_29514cuda3std3__45__cpo6cbeginE)
_ZN39_INTERNAL_fe30b301_4_k_cu_ab3cf9ae_29514cuda3std3__45__cpo6cbeginE:
	.zero		1
	.type		_ZN39_INTERNAL_fe30b301_4_k_cu_ab3cf9ae_29514cuda3std3__48in_placeE,@object
	.size		_ZN39_INTERNAL_fe30b301_4_k_cu_ab3cf9ae_29514cuda3std3__48in_placeE,(_ZN39_INTERNAL_fe30b301_4_k_cu_ab3cf9ae_29514cuda3std6ranges3__45__cpo9iter_moveE - _ZN39_INTERNAL_fe30b301_4_k_cu_ab3cf9ae_29514cuda3std3__48in_placeE)
_ZN39_INTERNAL_fe30b301_4_k_cu_ab3cf9ae_29514cuda3std3__48in_placeE:
	.zero		1
	.type		_ZN39_INTERNAL_fe30b301_4_k_cu_ab3cf9ae_29514cuda3std6ranges3__45__cpo9iter_moveE,@object
	.size		_ZN39_INTERNAL_fe30b301_4_k_cu_ab3cf9ae_29514cuda3std6ranges3__45__cpo9iter_moveE,(_ZN39_INTERNAL_fe30b301_4_k_cu_ab3cf9ae_29514cuda3std3__45__cpo5beginE - _ZN39_INTERNAL_fe30b301_4_k_cu_ab3cf9ae_29514cuda3std6ranges3__45__cpo9iter_moveE)
_ZN39_INTERNAL_fe30b301_4_k_cu_ab3cf9ae_29514cuda3std6ranges3__45__cpo9iter_moveE:
	.zero		1
	.type		_ZN39_INTERNAL_fe30b301_4_k_cu_ab3cf9ae_29514cuda3std3__45__cpo5beginE,@object
	.size		_ZN39_INTERNAL_fe30b301_4_k_cu_ab3cf9ae_29514cuda3std3__45__cpo5beginE,(_ZN39_INTERNAL_fe30b301_4_k_cu_ab3cf9ae_29514cuda3std3__441_GLOBAL__N__fe30b301_4_k_cu_ab3cf9ae_29516ignoreE - _ZN39_INTERNAL_fe30b301_4_k_cu_ab3cf9ae_29514cuda3std3__45__cpo5beginE)
_ZN39_INTERNAL_fe30b301_4_k_cu_ab3cf9ae_29514cuda3std3__45__cpo5beginE:
	.zero		1
	.type		_ZN39_INTERNAL_fe30b301_4_k_cu_ab3cf9ae_29514cuda3std3__441_GLOBAL__N__fe30b301_4_k_cu_ab3cf9ae_29516ignoreE,@object
	.size		_ZN39_INTERNAL_fe30b301_4_k_cu_ab3cf9ae_29514cuda3std3__441_GLOBAL__N__fe30b301_4_k_cu_ab3cf9ae_29516ignoreE,(_ZN39_INTERNAL_fe30b301_4_k_cu_ab3cf9ae_29514cute7productE - _ZN39_INTERNAL_fe30b301_4_k_cu_ab3cf9ae_29514cuda3std3__441_GLOBAL__N__fe30b301_4_k_cu_ab3cf9ae_29516ignoreE)
_ZN39_INTERNAL_fe30b301_4_k_cu_ab3cf9ae_29514cuda3std3__441_GLOBAL__N__fe30b301_4_k_cu_ab3cf9ae_29516ignoreE:
	.zero		1
	.type		_ZN39_INTERNAL_fe30b301_4_k_cu_ab3cf9ae_29514cute7productE,@object
	.size		_ZN39_INTERNAL_fe30b301_4_k_cu_ab3cf9ae_29514cute7productE,(_ZN39_INTERNAL_fe30b301_4_k_cu_ab3cf9ae_29514cuda3std3__45__cpo3endE - _ZN39_INTERNAL_fe30b301_4_k_cu_ab3cf9ae_29514cute7productE)
_ZN39_INTERNAL_fe30b301_4_k_cu_ab3cf9ae_29514cute7productE:
	.zero		1
	.type		_ZN39_INTERNAL_fe30b301_4_k_cu_ab3cf9ae_29514cuda3std3__45__cpo3endE,@object
	.size		_ZN39_INTERNAL_fe30b301_4_k_cu_ab3cf9ae_29514cuda3std3__45__cpo3endE,(_ZN39_INTERNAL_fe30b301_4_k_cu_ab3cf9ae_29514cuda3std3__419piecewise_constructE - _ZN39_INTERNAL_fe30b301_4_k_cu_ab3cf9ae_29514cuda3std3__45__cpo3endE)
_ZN39_INTERNAL_fe30b301_4_k_cu_ab3cf9ae_29514cuda3std3__45__cpo3endE:
	.zero		1
	.type		_ZN39_INTERNAL_fe30b301_4_k_cu_ab3cf9ae_29514cuda3std3__419piecewise_constructE,@object
	.size		_ZN39_INTERNAL_fe30b301_4_k_cu_ab3cf9ae_29514cuda3std3__419piecewise_constructE,(_ZN39_INTERNAL_fe30b301_4_k_cu_ab3cf9ae_29514cuda3std3__45__cpo4cendE - _ZN39_INTERNAL_fe30b301_4_k_cu_ab3cf9ae_29514cuda3std3__419piecewise_constructE)
_ZN39_INTERNAL_fe30b301_4_k_cu_ab3cf9ae_29514cuda3std3__419piecewise_constructE:
	.zero		1
	.type		_ZN39_INTERNAL_fe30b301_4_k_cu_ab3cf9ae_29514cuda3std3__45__cpo4cendE,@object
	.size		_ZN39_INTERNAL_fe30b301_4_k_cu_ab3cf9ae_29514cuda3std3__45__cpo4cendE,(_ZN39_INTERNAL_fe30b301_4_k_cu_ab3cf9ae_29514cuda3std6ranges3__45__cpo4swapE - _ZN39_INTERNAL_fe30b301_4_k_cu_ab3cf9ae_29514cuda3std3__45__cpo4cendE)
_ZN39_INTERNAL_fe30b301_4_k_cu_ab3cf9ae_29514cuda3std3__45__cpo4cendE:
	.zero		1
	.type		_ZN39_INTERNAL_fe30b301_4_k_cu_ab3cf9ae_29514cuda3std6ranges3__45__cpo4swapE,@object
	.size		_ZN39_INTERNAL_fe30b301_4_k_cu_ab3cf9ae_29514cuda3std6ranges3__45__cpo4swapE,(.L_10 - _ZN39_INTERNAL_fe30b301_4_k_cu_ab3cf9ae_29514cuda3std6ranges3__45__cpo4swapE)
_ZN39_INTERNAL_fe30b301_4_k_cu_ab3cf9ae_29514cuda3std6ranges3__45__cpo4swapE:
	.zero		1
.L_10:


//--------------------- .nv.constant0._ZN7cutlass13device_kernelINS_4gemm6kernel13GemmUniversalIN4cute5tupleIJiiiiEEENS1_10collective13CollectiveMmaINS1_35MainloopSm100TmaUmmaWarpSpecializedILi17ELi2ELi4ENS5_IJNS4_1CILi2EEENSA_ILi1EEESC_EEEEENS5_IJNSA_ILi128EEENSA_ILi64EEESG_EEENS_10bfloat16_tENS5_IJlSC_lEEESI_SJ_NS4_8TiledMMAINS4_8MMA_AtomIJNS4_26SM100_MMA_F16BF16_2x1SM_SSISI_SI_fLi128ELi64ELNS4_4UMMA5MajorE0ELSO_0ELNSN_7ScaleInE0ELSP_0EEEEEENS4_6LayoutINS5_IJSC_SC_SC_EEENS5_IJNSA_ILi0EEESU_SU_EEEEENS5_IJNS4_10UnderscoreESX_SX_EEEEENS4_18SM100_TMA_2SM_LOADENS4_14ComposedLayoutINS4_7SwizzleILi3ELi4ELi3EEENS4_18smem_ptr_flag_bitsILi16EEENSS_INS5_IJNSA_ILi8EEESG_EEENS5_IJSG_SC_EEEEEEEvNS4_8identityES10_S1A_vS1B_EENS_8epilogue10collective18CollectiveEpilogueINS1D_23Sm100TmaWarpSpecializedILi3ELi2ELi16ELb1ELb0EEEJNS5_IJSG_SG_SG_EEENS5_IJNSS_ISG_SC_EENSS_INS5_IJNSA_ILi16EEESB_EEENS5_IJSC_NSA_ILi32EEEEEEEEEEESI_SJ_SI_SJ_NS1D_6fusion15FusionCallbacksIS1H_NS1Q_17LinCombPerRowBiasISI_fSI_SI_fLi8ELNS_15FloatRoundStyleE2EEES1I_S1P_JEEENS4_5SM1004TMEM4LOAD26SM100_TMEM_LOAD_32dp32b16xENS4_13SM90_TMA_LOADENS11_INS12_ILi1ELi4ELi3EEES15_NSS_INS5_IJS16_S1K_EEENS5_IJS1K_SC_EEEEEEENS4_39AutoVectorizingCopyWithAssumedAlignmentILi128EEENS4_14SM90_TMA_STOREES25_S27_S27_EEEvvEEEEvNT_6ParamsE --------------------------
	.section	.nv.constant0._ZN7cutlass13device_kernelINS_4gemm6kernel13GemmUniversalIN4cute5tupleIJiiiiEEENS1_10collective13CollectiveMmaINS1_35MainloopSm100TmaUmmaWarpSpecializedILi17ELi2ELi4ENS5_IJNS4_1CILi2EEENSA_ILi1EEESC_EEEEENS5_IJNSA_ILi128EEENSA_ILi64EEESG_EEENS_10bfloat16_tENS5_IJlSC_lEEESI_SJ_NS4_8TiledMMAINS4_8MMA_AtomIJNS4_26SM100_MMA_F16BF16_2x1SM_SSISI_SI_fLi128ELi64ELNS4_4UMMA5MajorE0ELSO_0ELNSN_7ScaleInE0ELSP_0EEEEEENS4_6LayoutINS5_IJSC_SC_SC_EEENS5_IJNSA_ILi0EEESU_SU_EEEEENS5_IJNS4_10UnderscoreESX_SX_EEEEENS4_18SM100_TMA_2SM_LOADENS4_14ComposedLayoutINS4_7SwizzleILi3ELi4ELi3EEENS4_18smem_ptr_flag_bitsILi16EEENSS_INS5_IJNSA_ILi8EEESG_EEENS5_IJSG_SC_EEEEEEEvNS4_8identityES10_S1A_vS1B_EENS_8epilogue10collective18CollectiveEpilogueINS1D_23Sm100TmaWarpSpecializedILi3ELi2ELi16ELb1ELb0EEEJNS5_IJSG_SG_SG_EEENS5_IJNSS_ISG_SC_EENSS_INS5_IJNSA_ILi16EEESB_EEENS5_IJSC_NSA_ILi32EEEEEEEEEEESI_SJ_SI_SJ_NS1D_6fusion15FusionCallbacksIS1H_NS1Q_17LinCombPerRowBiasISI_fSI_SI_fLi8ELNS_15FloatRoundStyleE2EEES1I_S1P_JEEENS4_5SM1004TMEM4LOAD26SM100_TMEM_LOAD_32dp32b16xENS4_13SM90_TMA_LOADENS11_INS12_ILi1ELi4ELi3EEES15_NSS_INS5_IJS16_S1K_EEENS5_IJS1K_SC_EEEEEEENS4_39AutoVectorizingCopyWithAssumedAlignmentILi128EEENS4_14SM90_TMA_STOREES25_S27_S27_EEEvvEEEEvNT_6ParamsE,"a",@progbits
	.sectionflags	@""
	.align	4
.nv.constant0._ZN7cutlass13device_kernelINS_4gemm6kernel13GemmUniversalIN4cute5tupleIJiiiiEEENS1_10collective13CollectiveMmaINS1_35MainloopSm100TmaUmmaWarpSpecializedILi17ELi2ELi4ENS5_IJNS4_1CILi2EEENSA_ILi1EEESC_EEEEENS5_IJNSA_ILi128EEENSA_ILi64EEESG_EEENS_10bfloat16_tENS5_IJlSC_lEEESI_SJ_NS4_8TiledMMAINS4_8MMA_AtomIJNS4_26SM100_MMA_F16BF16_2x1SM_SSISI_SI_fLi128ELi64ELNS4_4UMMA5MajorE0ELSO_0ELNSN_7ScaleInE0ELSP_0EEEEEENS4_6LayoutINS5_IJSC_SC_SC_EEENS5_IJNSA_ILi0EEESU_SU_EEEEENS5_IJNS4_10UnderscoreESX_SX_EEEEENS4_18SM100_TMA_2SM_LOADENS4_14ComposedLayoutINS4_7SwizzleILi3ELi4ELi3EEENS4_18smem_ptr_flag_bitsILi16EEENSS_INS5_IJNSA_ILi8EEESG_EEENS5_IJSG_SC_EEEEEEEvNS4_8identityES10_S1A_vS1B_EENS_8epilogue10collective18CollectiveEpilogueINS1D_23Sm100TmaWarpSpecializedILi3ELi2ELi16ELb1ELb0EEEJNS5_IJSG_SG_SG_EEENS5_IJNSS_ISG_SC_EENSS_INS5_IJNSA_ILi16EEESB_EEENS5_IJSC_NSA_ILi32EEEEEEEEEEESI_SJ_SI_SJ_NS1D_6fusion15FusionCallbacksIS1H_NS1Q_17LinCombPerRowBiasISI_fSI_SI_fLi8ELNS_15FloatRoundStyleE2EEES1I_S1P_JEEENS4_5SM1004TMEM4LOAD26SM100_TMEM_LOAD_32dp32b16xENS4_13SM90_TMA_LOADENS11_INS12_ILi1ELi4ELi3EEES15_NSS_INS5_IJS16_S1K_EEENS5_IJS1K_SC_EEEEEEENS4_39AutoVectorizingCopyWithAssumedAlignmentILi128EEENS4_14SM90_TMA_STOREES25_S27_S27_EEEvvEEEEvNT_6ParamsE:
	.zero		2944


//--------------------- SYMBOLS --------------------------

	.type		.nv.reservedSmem.offset0,@object
	.size		.nv.reservedSmem.offset0,0x4
	.type		.nv.reservedSmem.cap,@object
	.size		.nv.reservedSmem.cap,0x4
	.type		__assertfail,@function
